//
// Generated by NVIDIA NVVM Compiler
//
// Compiler Build ID: CL-36424714
// Cuda compilation tools, release 13.0, V13.0.88
// Based on NVVM 20.0.0
//

.version 9.0
.target sm_100
.address_size 64

	// .globl	_Z23max_pool_forward_kernelPKfPfS1_iiiiiiiiiii
.global .align 1 .b8 _ZN34_INTERNAL_680a9ca0_4_k_cu_9b74358a4cuda3std3__45__cpo5beginE[1];
.global .align 1 .b8 _ZN34_INTERNAL_680a9ca0_4_k_cu_9b74358a4cuda3std3__45__cpo3endE[1];
.global .align 1 .b8 _ZN34_INTERNAL_680a9ca0_4_k_cu_9b74358a4cuda3std3__45__cpo6cbeginE[1];
.global .align 1 .b8 _ZN34_INTERNAL_680a9ca0_4_k_cu_9b74358a4cuda3std3__45__cpo4cendE[1];
.global .align 1 .b8 _ZN34_INTERNAL_680a9ca0_4_k_cu_9b74358a4cuda3std3__45__cpo6rbeginE[1];
.global .align 1 .b8 _ZN34_INTERNAL_680a9ca0_4_k_cu_9b74358a4cuda3std3__45__cpo4rendE[1];
.global .align 1 .b8 _ZN34_INTERNAL_680a9ca0_4_k_cu_9b74358a4cuda3std3__45__cpo7crbeginE[1];
.global .align 1 .b8 _ZN34_INTERNAL_680a9ca0_4_k_cu_9b74358a4cuda3std3__45__cpo5crendE[1];
.global .align 1 .b8 _ZN34_INTERNAL_680a9ca0_4_k_cu_9b74358a4cuda3std3__436_GLOBAL__N__680a9ca0_4_k_cu_9b74358a6ignoreE[1];
.global .align 1 .b8 _ZN34_INTERNAL_680a9ca0_4_k_cu_9b74358a4cuda3std3__419piecewise_constructE[1];
.global .align 1 .b8 _ZN34_INTERNAL_680a9ca0_4_k_cu_9b74358a4cuda3std3__48in_placeE[1];
.global .align 1 .b8 _ZN34_INTERNAL_680a9ca0_4_k_cu_9b74358a4cuda3std3__420unreachable_sentinelE[1];
.global .align 1 .b8 _ZN34_INTERNAL_680a9ca0_4_k_cu_9b74358a4cuda3std3__47nulloptE[1];
.global .align 1 .b8 _ZN34_INTERNAL_680a9ca0_4_k_cu_9b74358a4cuda3std3__48unexpectE[1];
.global .align 1 .b8 _ZN34_INTERNAL_680a9ca0_4_k_cu_9b74358a4cuda3std6ranges3__45__cpo4swapE[1];
.global .align 1 .b8 _ZN34_INTERNAL_680a9ca0_4_k_cu_9b74358a4cuda3std6ranges3__45__cpo9iter_moveE[1];
.global .align 1 .b8 _ZN34_INTERNAL_680a9ca0_4_k_cu_9b74358a4cuda3std6ranges3__45__cpo5beginE[1];
.global .align 1 .b8 _ZN34_INTERNAL_680a9ca0_4_k_cu_9b74358a4cuda3std6ranges3__45__cpo3endE[1];
.global .align 1 .b8 _ZN34_INTERNAL_680a9ca0_4_k_cu_9b74358a4cuda3std6ranges3__45__cpo6cbeginE[1];
.global .align 1 .b8 _ZN34_INTERNAL_680a9ca0_4_k_cu_9b74358a4cuda3std6ranges3__45__cpo4cendE[1];
.global .align 1 .b8 _ZN34_INTERNAL_680a9ca0_4_k_cu_9b74358a4cuda3std6ranges3__45__cpo7advanceE[1];
.global .align 1 .b8 _ZN34_INTERNAL_680a9ca0_4_k_cu_9b74358a4cuda3std6ranges3__45__cpo9iter_swapE[1];
.global .align 1 .b8 _ZN34_INTERNAL_680a9ca0_4_k_cu_9b74358a4cuda3std6ranges3__45__cpo4nextE[1];
.global .align 1 .b8 _ZN34_INTERNAL_680a9ca0_4_k_cu_9b74358a4cuda3std6ranges3__45__cpo4prevE[1];
.global .align 1 .b8 _ZN34_INTERNAL_680a9ca0_4_k_cu_9b74358a4cuda3std6ranges3__45__cpo4dataE[1];
.global .align 1 .b8 _ZN34_INTERNAL_680a9ca0_4_k_cu_9b74358a4cuda3std6ranges3__45__cpo5cdataE[1];
.global .align 1 .b8 _ZN34_INTERNAL_680a9ca0_4_k_cu_9b74358a4cuda3std6ranges3__45__cpo4sizeE[1];
.global .align 1 .b8 _ZN34_INTERNAL_680a9ca0_4_k_cu_9b74358a4cuda3std6ranges3__45__cpo5ssizeE[1];
.global .align 1 .b8 _ZN34_INTERNAL_680a9ca0_4_k_cu_9b74358a4cuda3std6ranges3__45__cpo8distanceE[1];
.global .align 1 .b8 _ZN34_INTERNAL_680a9ca0_4_k_cu_9b74358a6thrust24THRUST_300001_SM_1000_NS8cuda_cub3parE[1];
.global .align 1 .b8 _ZN34_INTERNAL_680a9ca0_4_k_cu_9b74358a6thrust24THRUST_300001_SM_1000_NS8cuda_cub10par_nosyncE[1];
.global .align 1 .b8 _ZN34_INTERNAL_680a9ca0_4_k_cu_9b74358a6thrust24THRUST_300001_SM_1000_NS6system6detail10sequential3seqE[1];
.global .align 1 .b8 _ZN34_INTERNAL_680a9ca0_4_k_cu_9b74358a6thrust24THRUST_300001_SM_1000_NS12placeholders2_1E[1];
.global .align 1 .b8 _ZN34_INTERNAL_680a9ca0_4_k_cu_9b74358a6thrust24THRUST_300001_SM_1000_NS12placeholders2_2E[1];
.global .align 1 .b8 _ZN34_INTERNAL_680a9ca0_4_k_cu_9b74358a6thrust24THRUST_300001_SM_1000_NS12placeholders2_3E[1];
.global .align 1 .b8 _ZN34_INTERNAL_680a9ca0_4_k_cu_9b74358a6thrust24THRUST_300001_SM_1000_NS12placeholders2_4E[1];
.global .align 1 .b8 _ZN34_INTERNAL_680a9ca0_4_k_cu_9b74358a6thrust24THRUST_300001_SM_1000_NS12placeholders2_5E[1];
.global .align 1 .b8 _ZN34_INTERNAL_680a9ca0_4_k_cu_9b74358a6thrust24THRUST_300001_SM_1000_NS12placeholders2_6E[1];
.global .align 1 .b8 _ZN34_INTERNAL_680a9ca0_4_k_cu_9b74358a6thrust24THRUST_300001_SM_1000_NS12placeholders2_7E[1];
.global .align 1 .b8 _ZN34_INTERNAL_680a9ca0_4_k_cu_9b74358a6thrust24THRUST_300001_SM_1000_NS12placeholders2_8E[1];
.global .align 1 .b8 _ZN34_INTERNAL_680a9ca0_4_k_cu_9b74358a6thrust24THRUST_300001_SM_1000_NS12placeholders2_9E[1];
.global .align 1 .b8 _ZN34_INTERNAL_680a9ca0_4_k_cu_9b74358a6thrust24THRUST_300001_SM_1000_NS12placeholders3_10E[1];
.global .align 1 .b8 _ZN34_INTERNAL_680a9ca0_4_k_cu_9b74358a6thrust24THRUST_300001_SM_1000_NS3seqE[1];

.visible .entry _Z23max_pool_forward_kernelPKfPfS1_iiiiiiiiiii(
	.param .u64 .ptr .align 1 _Z23max_pool_forward_kernelPKfPfS1_iiiiiiiiiii_param_0,
	.param .u64 .ptr .align 1 _Z23max_pool_forward_kernelPKfPfS1_iiiiiiiiiii_param_1,
	.param .u64 .ptr .align 1 _Z23max_pool_forward_kernelPKfPfS1_iiiiiiiiiii_param_2,
	.param .u32 _Z23max_pool_forward_kernelPKfPfS1_iiiiiiiiiii_param_3,
	.param .u32 _Z23max_pool_forward_kernelPKfPfS1_iiiiiiiiiii_param_4,
	.param .u32 _Z23max_pool_forward_kernelPKfPfS1_iiiiiiiiiii_param_5,
	.param .u32 _Z23max_pool_forward_kernelPKfPfS1_iiiiiiiiiii_param_6,
	.param .u32 _Z23max_pool_forward_kernelPKfPfS1_iiiiiiiiiii_param_7,
	.param .u32 _Z23max_pool_forward_kernelPKfPfS1_iiiiiiiiiii_param_8,
	.param .u32 _Z23max_pool_forward_kernelPKfPfS1_iiiiiiiiiii_param_9,
	.param .u32 _Z23max_pool_forward_kernelPKfPfS1_iiiiiiiiiii_param_10,
	.param .u32 _Z23max_pool_forward_kernelPKfPfS1_iiiiiiiiiii_param_11,
	.param .u32 _Z23max_pool_forward_kernelPKfPfS1_iiiiiiiiiii_param_12,
	.param .u32 _Z23max_pool_forward_kernelPKfPfS1_iiiiiiiiiii_param_13
)
{
	.reg .pred 	%p<95>;
	.reg .b32 	%r<221>;
	.reg .b32 	%f<170>;
	.reg .b64 	%rd<38>;

	ld.param.u64 	%rd7, [_Z23max_pool_forward_kernelPKfPfS1_iiiiiiiiiii_param_0];
	ld.param.u64 	%rd8, [_Z23max_pool_forward_kernelPKfPfS1_iiiiiiiiiii_param_1];
	ld.param.u64 	%rd6, [_Z23max_pool_forward_kernelPKfPfS1_iiiiiiiiiii_param_2];
	ld.param.u32 	%r69, [_Z23max_pool_forward_kernelPKfPfS1_iiiiiiiiiii_param_3];
	ld.param.u32 	%r73, [_Z23max_pool_forward_kernelPKfPfS1_iiiiiiiiiii_param_8];
	ld.param.u32 	%r75, [_Z23max_pool_forward_kernelPKfPfS1_iiiiiiiiiii_param_10];
	ld.param.u32 	%r76, [_Z23max_pool_forward_kernelPKfPfS1_iiiiiiiiiii_param_11];
	cvta.to.global.u64 	%rd1, %rd7;
	cvta.to.global.u64 	%rd2, %rd6;
	cvta.to.global.u64 	%rd3, %rd8;
	mov.u32 	%r79, %ctaid.x;
	mov.u32 	%r1, %ntid.x;
	mov.u32 	%r80, %tid.x;
	mad.lo.s32 	%r2, %r79, %r1, %r80;
	setp.ge.s32 	%p1, %r2, %r69;
	@%p1 bra 	$L__BB0_44;
	ld.param.u32 	%r188, [_Z23max_pool_forward_kernelPKfPfS1_iiiiiiiiiii_param_9];
	ld.param.u32 	%r181, [_Z23max_pool_forward_kernelPKfPfS1_iiiiiiiiiii_param_5];
	mul.lo.s32 	%r81, %r73, %r181;
	mul.lo.s32 	%r3, %r81, %r188;
	mul.lo.s32 	%r4, %r188, %r73;
	setp.lt.s32 	%p2, %r75, 1;
	mov.u32 	%r82, %nctaid.x;
	mul.lo.s32 	%r5, %r1, %r82;
	@%p2 bra 	$L__BB0_41;
	setp.lt.s32 	%p6, %r76, 1;
	@%p6 bra 	$L__BB0_38;
	setp.ne.s64 	%p10, %rd6, 0;
	@%p10 bra 	$L__BB0_21;
	and.b32  	%r6, %r76, 15;
	and.b32  	%r7, %r76, 7;
	and.b32  	%r8, %r76, 2147483632;
	and.b32  	%r9, %r76, 3;
$L__BB0_5:
	ld.param.u32 	%r194, [_Z23max_pool_forward_kernelPKfPfS1_iiiiiiiiiii_param_13];
	ld.param.u32 	%r192, [_Z23max_pool_forward_kernelPKfPfS1_iiiiiiiiiii_param_12];
	ld.param.u32 	%r190, [_Z23max_pool_forward_kernelPKfPfS1_iiiiiiiiiii_param_9];
	ld.param.u32 	%r185, [_Z23max_pool_forward_kernelPKfPfS1_iiiiiiiiiii_param_6];
	ld.param.u32 	%r183, [_Z23max_pool_forward_kernelPKfPfS1_iiiiiiiiiii_param_5];
	div.s32 	%r164, %r2, %r3;
	div.s32 	%r165, %r2, %r4;
	rem.s32 	%r166, %r165, %r183;
	div.s32 	%r167, %r2, %r190;
	rem.s32 	%r168, %r167, %r73;
	mul.lo.s32 	%r169, %r167, %r190;
	sub.s32 	%r170, %r2, %r169;
	mul.lo.s32 	%r11, %r170, %r194;
	mad.lo.s32 	%r171, %r164, %r183, %r166;
	mul.lo.s32 	%r172, %r171, %r185;
	mad.lo.s32 	%r12, %r168, %r192, %r172;
	mov.f32 	%f160, 0fFF7FFFFF;
	mov.b32 	%r196, 0;
$L__BB0_6:
	ld.param.u32 	%r187, [_Z23max_pool_forward_kernelPKfPfS1_iiiiiiiiiii_param_7];
	setp.lt.u32 	%p53, %r76, 16;
	add.s32 	%r174, %r12, %r196;
	mad.lo.s32 	%r14, %r174, %r187, %r11;
	mov.b32 	%r200, 0;
	@%p53 bra 	$L__BB0_9;
	and.b32  	%r175, %r76, 2147483632;
	neg.s32 	%r198, %r175;
	mov.u32 	%r197, %r14;
$L__BB0_8:
	.pragma "nounroll";
	mul.wide.s32 	%rd29, %r197, 4;
	add.s64 	%rd30, %rd1, %rd29;
	ld.global.f32 	%f94, [%rd30];
	setp.gt.f32 	%p54, %f94, %f160;
	selp.f32 	%f95, %f94, %f160, %p54;
	ld.global.f32 	%f96, [%rd30+4];
	setp.gt.f32 	%p55, %f96, %f95;
	selp.f32 	%f97, %f96, %f95, %p55;
	ld.global.f32 	%f98, [%rd30+8];
	setp.gt.f32 	%p56, %f98, %f97;
	selp.f32 	%f99, %f98, %f97, %p56;
	ld.global.f32 	%f100, [%rd30+12];
	setp.gt.f32 	%p57, %f100, %f99;
	selp.f32 	%f101, %f100, %f99, %p57;
	ld.global.f32 	%f102, [%rd30+16];
	setp.gt.f32 	%p58, %f102, %f101;
	selp.f32 	%f103, %f102, %f101, %p58;
	ld.global.f32 	%f104, [%rd30+20];
	setp.gt.f32 	%p59, %f104, %f103;
	selp.f32 	%f105, %f104, %f103, %p59;
	ld.global.f32 	%f106, [%rd30+24];
	setp.gt.f32 	%p60, %f106, %f105;
	selp.f32 	%f107, %f106, %f105, %p60;
	ld.global.f32 	%f108, [%rd30+28];
	setp.gt.f32 	%p61, %f108, %f107;
	selp.f32 	%f109, %f108, %f107, %p61;
	ld.global.f32 	%f110, [%rd30+32];
	setp.gt.f32 	%p62, %f110, %f109;
	selp.f32 	%f111, %f110, %f109, %p62;
	ld.global.f32 	%f112, [%rd30+36];
	setp.gt.f32 	%p63, %f112, %f111;
	selp.f32 	%f113, %f112, %f111, %p63;
	ld.global.f32 	%f114, [%rd30+40];
	setp.gt.f32 	%p64, %f114, %f113;
	selp.f32 	%f115, %f114, %f113, %p64;
	ld.global.f32 	%f116, [%rd30+44];
	setp.gt.f32 	%p65, %f116, %f115;
	selp.f32 	%f117, %f116, %f115, %p65;
	ld.global.f32 	%f118, [%rd30+48];
	setp.gt.f32 	%p66, %f118, %f117;
	selp.f32 	%f119, %f118, %f117, %p66;
	ld.global.f32 	%f120, [%rd30+52];
	setp.gt.f32 	%p67, %f120, %f119;
	selp.f32 	%f121, %f120, %f119, %p67;
	ld.global.f32 	%f122, [%rd30+56];
	setp.gt.f32 	%p68, %f122, %f121;
	selp.f32 	%f123, %f122, %f121, %p68;
	ld.global.f32 	%f124, [%rd30+60];
	setp.gt.f32 	%p69, %f124, %f123;
	selp.f32 	%f160, %f124, %f123, %p69;
	add.s32 	%r198, %r198, 16;
	add.s32 	%r197, %r197, 16;
	setp.eq.s32 	%p70, %r198, 0;
	mov.u32 	%r200, %r8;
	@%p70 bra 	$L__BB0_9;
	bra.uni 	$L__BB0_8;
$L__BB0_9:
	setp.eq.s32 	%p71, %r6, 0;
	@%p71 bra 	$L__BB0_19;
	add.s32 	%r176, %r6, -1;
	setp.lt.u32 	%p72, %r176, 7;
	@%p72 bra 	$L__BB0_12;
	add.s32 	%r177, %r14, %r200;
	mul.wide.s32 	%rd31, %r177, 4;
	add.s64 	%rd32, %rd1, %rd31;
	ld.global.f32 	%f126, [%rd32];
	setp.gt.f32 	%p73, %f126, %f160;
	selp.f32 	%f127, %f126, %f160, %p73;
	ld.global.f32 	%f128, [%rd32+4];
	setp.gt.f32 	%p74, %f128, %f127;
	selp.f32 	%f129, %f128, %f127, %p74;
	ld.global.f32 	%f130, [%rd32+8];
	setp.gt.f32 	%p75, %f130, %f129;
	selp.f32 	%f131, %f130, %f129, %p75;
	ld.global.f32 	%f132, [%rd32+12];
	setp.gt.f32 	%p76, %f132, %f131;
	selp.f32 	%f133, %f132, %f131, %p76;
	ld.global.f32 	%f134, [%rd32+16];
	setp.gt.f32 	%p77, %f134, %f133;
	selp.f32 	%f135, %f134, %f133, %p77;
	ld.global.f32 	%f136, [%rd32+20];
	setp.gt.f32 	%p78, %f136, %f135;
	selp.f32 	%f137, %f136, %f135, %p78;
	ld.global.f32 	%f138, [%rd32+24];
	setp.gt.f32 	%p79, %f138, %f137;
	selp.f32 	%f139, %f138, %f137, %p79;
	ld.global.f32 	%f140, [%rd32+28];
	setp.gt.f32 	%p80, %f140, %f139;
	selp.f32 	%f160, %f140, %f139, %p80;
	add.s32 	%r200, %r200, 8;
$L__BB0_12:
	setp.eq.s32 	%p81, %r7, 0;
	@%p81 bra 	$L__BB0_19;
	add.s32 	%r178, %r7, -1;
	setp.lt.u32 	%p82, %r178, 3;
	@%p82 bra 	$L__BB0_15;
	add.s32 	%r179, %r14, %r200;
	mul.wide.s32 	%rd33, %r179, 4;
	add.s64 	%rd34, %rd1, %rd33;
	ld.global.f32 	%f142, [%rd34];
	setp.gt.f32 	%p83, %f142, %f160;
	selp.f32 	%f143, %f142, %f160, %p83;
	ld.global.f32 	%f144, [%rd34+4];
	setp.gt.f32 	%p84, %f144, %f143;
	selp.f32 	%f145, %f144, %f143, %p84;
	ld.global.f32 	%f146, [%rd34+8];
	setp.gt.f32 	%p85, %f146, %f145;
	selp.f32 	%f147, %f146, %f145, %p85;
	ld.global.f32 	%f148, [%rd34+12];
	setp.gt.f32 	%p86, %f148, %f147;
	selp.f32 	%f160, %f148, %f147, %p86;
	add.s32 	%r200, %r200, 4;
$L__BB0_15:
	setp.eq.s32 	%p87, %r9, 0;
	@%p87 bra 	$L__BB0_19;
	setp.eq.s32 	%p88, %r9, 1;
	add.s32 	%r180, %r14, %r200;
	mul.wide.s32 	%rd35, %r180, 4;
	add.s64 	%rd4, %rd1, %rd35;
	ld.global.f32 	%f149, [%rd4];
	setp.gt.f32 	%p89, %f149, %f160;
	selp.f32 	%f160, %f149, %f160, %p89;
	@%p88 bra 	$L__BB0_19;
	setp.eq.s32 	%p90, %r9, 2;
	ld.global.f32 	%f150, [%rd4+4];
	setp.gt.f32 	%p91, %f150, %f160;
	selp.f32 	%f160, %f150, %f160, %p91;
	@%p90 bra 	$L__BB0_19;
	ld.global.f32 	%f151, [%rd4+8];
	setp.gt.f32 	%p92, %f151, %f160;
	selp.f32 	%f160, %f151, %f160, %p92;
$L__BB0_19:
	add.s32 	%r196, %r196, 1;
	setp.ne.s32 	%p93, %r196, %r75;
	@%p93 bra 	$L__BB0_6;
	mul.wide.s32 	%rd36, %r2, 4;
	add.s64 	%rd37, %rd3, %rd36;
	st.global.f32 	[%rd37], %f160;
	add.s32 	%r2, %r2, %r5;
	setp.lt.s32 	%p94, %r2, %r69;
	@%p94 bra 	$L__BB0_5;
	bra.uni 	$L__BB0_44;
$L__BB0_21:
	and.b32  	%r27, %r76, 15;
	and.b32  	%r28, %r76, 7;
	and.b32  	%r29, %r76, 2147483632;
	and.b32  	%r30, %r76, 3;
$L__BB0_22:
	ld.param.u32 	%r193, [_Z23max_pool_forward_kernelPKfPfS1_iiiiiiiiiii_param_13];
	ld.param.u32 	%r191, [_Z23max_pool_forward_kernelPKfPfS1_iiiiiiiiiii_param_12];
	ld.param.u32 	%r189, [_Z23max_pool_forward_kernelPKfPfS1_iiiiiiiiiii_param_9];
	ld.param.u32 	%r184, [_Z23max_pool_forward_kernelPKfPfS1_iiiiiiiiiii_param_6];
	ld.param.u32 	%r182, [_Z23max_pool_forward_kernelPKfPfS1_iiiiiiiiiii_param_5];
	div.s32 	%r91, %r2, %r3;
	div.s32 	%r92, %r2, %r4;
	rem.s32 	%r93, %r92, %r182;
	div.s32 	%r94, %r2, %r189;
	rem.s32 	%r95, %r94, %r73;
	mul.lo.s32 	%r96, %r94, %r189;
	sub.s32 	%r97, %r2, %r96;
	mul.lo.s32 	%r32, %r97, %r193;
	mad.lo.s32 	%r98, %r91, %r182, %r93;
	mul.lo.s32 	%r99, %r98, %r184;
	mad.lo.s32 	%r33, %r95, %r191, %r99;
	mov.f32 	%f169, 0fFF7FFFFF;
	mov.b32 	%r216, -1;
	mov.b32 	%r203, 0;
$L__BB0_23:
	ld.param.u32 	%r186, [_Z23max_pool_forward_kernelPKfPfS1_iiiiiiiiiii_param_7];
	setp.lt.u32 	%p11, %r76, 16;
	add.s32 	%r102, %r33, %r203;
	mad.lo.s32 	%r36, %r102, %r186, %r32;
	mov.b32 	%r211, 0;
	@%p11 bra 	$L__BB0_26;
	mov.b32 	%r205, 0;
$L__BB0_25:
	.pragma "nounroll";
	add.s32 	%r104, %r36, %r205;
	mul.wide.s32 	%rd19, %r104, 4;
	add.s64 	%rd20, %rd1, %rd19;
	ld.global.f32 	%f33, [%rd20];
	setp.gt.f32 	%p12, %f33, %f169;
	selp.f32 	%f34, %f33, %f169, %p12;
	selp.b32 	%r105, %r104, %r216, %p12;
	add.s32 	%r106, %r104, 1;
	ld.global.f32 	%f35, [%rd20+4];
	setp.gt.f32 	%p13, %f35, %f34;
	selp.f32 	%f36, %f35, %f34, %p13;
	selp.b32 	%r107, %r106, %r105, %p13;
	add.s32 	%r108, %r104, 2;
	ld.global.f32 	%f37, [%rd20+8];
	setp.gt.f32 	%p14, %f37, %f36;
	selp.f32 	%f38, %f37, %f36, %p14;
	selp.b32 	%r109, %r108, %r107, %p14;
	add.s32 	%r110, %r104, 3;
	ld.global.f32 	%f39, [%rd20+12];
	setp.gt.f32 	%p15, %f39, %f38;
	selp.f32 	%f40, %f39, %f38, %p15;
	selp.b32 	%r111, %r110, %r109, %p15;
	add.s32 	%r112, %r104, 4;
	ld.global.f32 	%f41, [%rd20+16];
	setp.gt.f32 	%p16, %f41, %f40;
	selp.f32 	%f42, %f41, %f40, %p16;
	selp.b32 	%r113, %r112, %r111, %p16;
	add.s32 	%r114, %r104, 5;
	ld.global.f32 	%f43, [%rd20+20];
	setp.gt.f32 	%p17, %f43, %f42;
	selp.f32 	%f44, %f43, %f42, %p17;
	selp.b32 	%r115, %r114, %r113, %p17;
	add.s32 	%r116, %r104, 6;
	ld.global.f32 	%f45, [%rd20+24];
	setp.gt.f32 	%p18, %f45, %f44;
	selp.f32 	%f46, %f45, %f44, %p18;
	selp.b32 	%r117, %r116, %r115, %p18;
	add.s32 	%r118, %r104, 7;
	ld.global.f32 	%f47, [%rd20+28];
	setp.gt.f32 	%p19, %f47, %f46;
	selp.f32 	%f48, %f47, %f46, %p19;
	selp.b32 	%r119, %r118, %r117, %p19;
	add.s32 	%r120, %r104, 8;
	ld.global.f32 	%f49, [%rd20+32];
	setp.gt.f32 	%p20, %f49, %f48;
	selp.f32 	%f50, %f49, %f48, %p20;
	selp.b32 	%r121, %r120, %r119, %p20;
	add.s32 	%r122, %r104, 9;
	ld.global.f32 	%f51, [%rd20+36];
	setp.gt.f32 	%p21, %f51, %f50;
	selp.f32 	%f52, %f51, %f50, %p21;
	selp.b32 	%r123, %r122, %r121, %p21;
	add.s32 	%r124, %r104, 10;
	ld.global.f32 	%f53, [%rd20+40];
	setp.gt.f32 	%p22, %f53, %f52;
	selp.f32 	%f54, %f53, %f52, %p22;
	selp.b32 	%r125, %r124, %r123, %p22;
	add.s32 	%r126, %r104, 11;
	ld.global.f32 	%f55, [%rd20+44];
	setp.gt.f32 	%p23, %f55, %f54;
	selp.f32 	%f56, %f55, %f54, %p23;
	selp.b32 	%r127, %r126, %r125, %p23;
	add.s32 	%r128, %r104, 12;
	ld.global.f32 	%f57, [%rd20+48];
	setp.gt.f32 	%p24, %f57, %f56;
	selp.f32 	%f58, %f57, %f56, %p24;
	selp.b32 	%r129, %r128, %r127, %p24;
	add.s32 	%r130, %r104, 13;
	ld.global.f32 	%f59, [%rd20+52];
	setp.gt.f32 	%p25, %f59, %f58;
	selp.f32 	%f60, %f59, %f58, %p25;
	selp.b32 	%r131, %r130, %r129, %p25;
	add.s32 	%r132, %r104, 14;
	ld.global.f32 	%f61, [%rd20+56];
	setp.gt.f32 	%p26, %f61, %f60;
	selp.f32 	%f62, %f61, %f60, %p26;
	selp.b32 	%r133, %r132, %r131, %p26;
	add.s32 	%r134, %r104, 15;
	ld.global.f32 	%f63, [%rd20+60];
	setp.gt.f32 	%p27, %f63, %f62;
	selp.f32 	%f169, %f63, %f62, %p27;
	selp.b32 	%r216, %r134, %r133, %p27;
	add.s32 	%r205, %r205, 16;
	setp.eq.s32 	%p28, %r205, %r29;
	mov.u32 	%r211, %r29;
	@%p28 bra 	$L__BB0_26;
	bra.uni 	$L__BB0_25;
$L__BB0_26:
	setp.eq.s32 	%p29, %r27, 0;
	@%p29 bra 	$L__BB0_36;
	add.s32 	%r136, %r27, -1;
	setp.lt.u32 	%p30, %r136, 7;
	@%p30 bra 	$L__BB0_29;
	add.s32 	%r137, %r36, %r211;
	mul.wide.s32 	%rd21, %r137, 4;
	add.s64 	%rd22, %rd1, %rd21;
	ld.global.f32 	%f65, [%rd22];
	setp.gt.f32 	%p31, %f65, %f169;
	selp.f32 	%f66, %f65, %f169, %p31;
	selp.b32 	%r138, %r137, %r216, %p31;
	add.s32 	%r139, %r137, 1;
	ld.global.f32 	%f67, [%rd22+4];
	setp.gt.f32 	%p32, %f67, %f66;
	selp.f32 	%f68, %f67, %f66, %p32;
	selp.b32 	%r140, %r139, %r138, %p32;
	add.s32 	%r141, %r137, 2;
	ld.global.f32 	%f69, [%rd22+8];
	setp.gt.f32 	%p33, %f69, %f68;
	selp.f32 	%f70, %f69, %f68, %p33;
	selp.b32 	%r142, %r141, %r140, %p33;
	add.s32 	%r143, %r137, 3;
	ld.global.f32 	%f71, [%rd22+12];
	setp.gt.f32 	%p34, %f71, %f70;
	selp.f32 	%f72, %f71, %f70, %p34;
	selp.b32 	%r144, %r143, %r142, %p34;
	add.s32 	%r145, %r137, 4;
	ld.global.f32 	%f73, [%rd22+16];
	setp.gt.f32 	%p35, %f73, %f72;
	selp.f32 	%f74, %f73, %f72, %p35;
	selp.b32 	%r146, %r145, %r144, %p35;
	add.s32 	%r147, %r137, 5;
	ld.global.f32 	%f75, [%rd22+20];
	setp.gt.f32 	%p36, %f75, %f74;
	selp.f32 	%f76, %f75, %f74, %p36;
	selp.b32 	%r148, %r147, %r146, %p36;
	add.s32 	%r149, %r137, 6;
	ld.global.f32 	%f77, [%rd22+24];
	setp.gt.f32 	%p37, %f77, %f76;
	selp.f32 	%f78, %f77, %f76, %p37;
	selp.b32 	%r150, %r149, %r148, %p37;
	add.s32 	%r151, %r137, 7;
	ld.global.f32 	%f79, [%rd22+28];
	setp.gt.f32 	%p38, %f79, %f78;
	selp.f32 	%f169, %f79, %f78, %p38;
	selp.b32 	%r216, %r151, %r150, %p38;
	add.s32 	%r211, %r211, 8;
$L__BB0_29:
	setp.eq.s32 	%p39, %r28, 0;
	@%p39 bra 	$L__BB0_36;
	add.s32 	%r153, %r28, -1;
	setp.lt.u32 	%p40, %r153, 3;
	@%p40 bra 	$L__BB0_32;
	add.s32 	%r154, %r36, %r211;
	mul.wide.s32 	%rd23, %r154, 4;
	add.s64 	%rd24, %rd1, %rd23;
	ld.global.f32 	%f81, [%rd24];
	setp.gt.f32 	%p41, %f81, %f169;
	selp.f32 	%f82, %f81, %f169, %p41;
	selp.b32 	%r155, %r154, %r216, %p41;
	add.s32 	%r156, %r154, 1;
	ld.global.f32 	%f83, [%rd24+4];
	setp.gt.f32 	%p42, %f83, %f82;
	selp.f32 	%f84, %f83, %f82, %p42;
	selp.b32 	%r157, %r156, %r155, %p42;
	add.s32 	%r158, %r154, 2;
	ld.global.f32 	%f85, [%rd24+8];
	setp.gt.f32 	%p43, %f85, %f84;
	selp.f32 	%f86, %f85, %f84, %p43;
	selp.b32 	%r159, %r158, %r157, %p43;
	add.s32 	%r160, %r154, 3;
	ld.global.f32 	%f87, [%rd24+12];
	setp.gt.f32 	%p44, %f87, %f86;
	selp.f32 	%f169, %f87, %f86, %p44;
	selp.b32 	%r216, %r160, %r159, %p44;
	add.s32 	%r211, %r211, 4;
$L__BB0_32:
	setp.eq.s32 	%p45, %r30, 0;
	@%p45 bra 	$L__BB0_36;
	setp.eq.s32 	%p46, %r30, 1;
	add.s32 	%r54, %r36, %r211;
	mul.wide.s32 	%rd25, %r54, 4;
	add.s64 	%rd5, %rd1, %rd25;
	ld.global.f32 	%f88, [%rd5];
	setp.gt.f32 	%p47, %f88, %f169;
	selp.f32 	%f169, %f88, %f169, %p47;
	selp.b32 	%r216, %r54, %r216, %p47;
	@%p46 bra 	$L__BB0_36;
	setp.eq.s32 	%p48, %r30, 2;
	add.s32 	%r161, %r54, 1;
	ld.global.f32 	%f89, [%rd5+4];
	setp.gt.f32 	%p49, %f89, %f169;
	selp.f32 	%f169, %f89, %f169, %p49;
	selp.b32 	%r216, %r161, %r216, %p49;
	@%p48 bra 	$L__BB0_36;
	add.s32 	%r162, %r54, 2;
	ld.global.f32 	%f90, [%rd5+8];
	setp.gt.f32 	%p50, %f90, %f169;
	selp.f32 	%f169, %f90, %f169, %p50;
	selp.b32 	%r216, %r162, %r216, %p50;
$L__BB0_36:
	add.s32 	%r203, %r203, 1;
	setp.ne.s32 	%p51, %r203, %r75;
	@%p51 bra 	$L__BB0_23;
	cvt.rn.f32.s32 	%f91, %r216;
	mul.wide.s32 	%rd26, %r2, 4;
	add.s64 	%rd27, %rd3, %rd26;
	st.global.f32 	[%rd27], %f169;
	add.s64 	%rd28, %rd2, %rd26;
	st.global.f32 	[%rd28], %f91;
	add.s32 	%r2, %r2, %r5;
	setp.lt.s32 	%p52, %r2, %r69;
	@%p52 bra 	$L__BB0_22;
	bra.uni 	$L__BB0_44;
$L__BB0_38:
	setp.eq.s64 	%p7, %rd6, 0;
	@%p7 bra 	$L__BB0_39;
	bra.uni 	$L__BB0_40;
$L__BB0_39:
	mul.wide.s32 	%rd17, %r2, 4;
	add.s64 	%rd18, %rd3, %rd17;
	mov.b32 	%r88, -8388609;
	st.global.u32 	[%rd18], %r88;
	add.s32 	%r2, %r2, %r5;
	setp.lt.s32 	%p9, %r2, %r69;
	@%p9 bra 	$L__BB0_39;
	bra.uni 	$L__BB0_44;
$L__BB0_40:
	mul.wide.s32 	%rd14, %r2, 4;
	add.s64 	%rd15, %rd3, %rd14;
	mov.b32 	%r86, -8388609;
	st.global.u32 	[%rd15], %r86;
	add.s64 	%rd16, %rd2, %rd14;
	mov.b32 	%r87, -1082130432;
	st.global.u32 	[%rd16], %r87;
	add.s32 	%r2, %r2, %r5;
	setp.lt.s32 	%p8, %r2, %r69;
	@%p8 bra 	$L__BB0_40;
	bra.uni 	$L__BB0_44;
$L__BB0_41:
	setp.eq.s64 	%p3, %rd6, 0;
	@%p3 bra 	$L__BB0_42;
	bra.uni 	$L__BB0_43;
$L__BB0_42:
	mul.wide.s32 	%rd12, %r2, 4;
	add.s64 	%rd13, %rd3, %rd12;
	mov.b32 	%r85, -8388609;
	st.global.u32 	[%rd13], %r85;
	add.s32 	%r2, %r2, %r5;
	setp.lt.s32 	%p5, %r2, %r69;
	@%p5 bra 	$L__BB0_42;
	bra.uni 	$L__BB0_44;
$L__BB0_43:
	mul.wide.s32 	%rd9, %r2, 4;
	add.s64 	%rd10, %rd3, %rd9;
	mov.b32 	%r83, -8388609;
	st.global.u32 	[%rd10], %r83;
	add.s64 	%rd11, %rd2, %rd9;
	mov.b32 	%r84, -1082130432;
	st.global.u32 	[%rd11], %r84;
	add.s32 	%r2, %r2, %r5;
	setp.lt.s32 	%p4, %r2, %r69;
	@%p4 bra 	$L__BB0_43;
$L__BB0_44:
	ret;

}
	// .globl	_Z24max_pool_backward_kernelPKfS0_Pfi
.visible .entry _Z24max_pool_backward_kernelPKfS0_Pfi(
	.param .u64 .ptr .align 1 _Z24max_pool_backward_kernelPKfS0_Pfi_param_0,
	.param .u64 .ptr .align 1 _Z24max_pool_backward_kernelPKfS0_Pfi_param_1,
	.param .u64 .ptr .align 1 _Z24max_pool_backward_kernelPKfS0_Pfi_param_2,
	.param .u32 _Z24max_pool_backward_kernelPKfS0_Pfi_param_3
)
{
	.reg .pred 	%p<4>;
	.reg .b32 	%r<12>;
	.reg .b32 	%f<4>;
	.reg .b64 	%rd<13>;

	ld.param.u64 	%rd4, [_Z24max_pool_backward_kernelPKfS0_Pfi_param_0];
	ld.param.u64 	%rd5, [_Z24max_pool_backward_kernelPKfS0_Pfi_param_1];
	ld.param.u64 	%rd6, [_Z24max_pool_backward_kernelPKfS0_Pfi_param_2];
	ld.param.u32 	%r7, [_Z24max_pool_backward_kernelPKfS0_Pfi_param_3];
	mov.u32 	%r8, %ctaid.x;
	mov.u32 	%r1, %ntid.x;
	mov.u32 	%r9, %tid.x;
	mad.lo.s32 	%r11, %r8, %r1, %r9;
	setp.ge.s32 	%p1, %r11, %r7;
	@%p1 bra 	$L__BB1_5;
	mov.u32 	%r10, %nctaid.x;
	mul.lo.s32 	%r3, %r1, %r10;
	cvta.to.global.u64 	%rd1, %rd5;
	cvta.to.global.u64 	%rd2, %rd4;
	cvta.to.global.u64 	%rd3, %rd6;
$L__BB1_2:
	mul.wide.s32 	%rd7, %r11, 4;
	add.s64 	%rd8, %rd1, %rd7;
	ld.global.f32 	%f1, [%rd8];
	cvt.rzi.s32.f32 	%r5, %f1;
	setp.lt.s32 	%p2, %r5, 0;
	@%p2 bra 	$L__BB1_4;
	mul.wide.u32 	%rd9, %r5, 4;
	add.s64 	%rd10, %rd3, %rd9;
	add.s64 	%rd12, %rd2, %rd7;
	ld.global.f32 	%f2, [%rd12];
	atom.global.add.f32 	%f3, [%rd10], %f2;
$L__BB1_4:
	add.s32 	%r11, %r11, %r3;
	setp.lt.s32 	%p3, %r11, %r7;
	@%p3 bra 	$L__BB1_2;
$L__BB1_5:
	ret;

}
	// .globl	_ZN3cub18CUB_300001_SM_10006detail11EmptyKernelIvEEvv
.visible .entry _ZN3cub18CUB_300001_SM_10006detail11EmptyKernelIvEEvv()
{


	ret;

}


// ===== COMPILED SASS (sm_100) =====

	.target	sm_100

	.elftype	@"ET_EXEC"


//--------------------- .note.nv.tkinfo           --------------------------
	.section	.note.nv.tkinfo,"",@"SHT_NOTE"
	.sectionflags	@"SHF_NOTE_NV_TKINFO"
	.tkinfo
        /*0018*/ 	.word	0x00000002
        /*0030*/ 	.string	""
        /*0030*/ 	.string	"ptxas"
        /*0030*/ 	.string	"Cuda compilation tools, release 13.0, V13.0.88"
        /*0030*/ 	.string	"Build cuda_13.0.r13.0/compiler.36424714_0"
        /*0030*/ 	.string	"-arch sm_100 -m 64 "



//--------------------- .note.nv.cuinfo           --------------------------
	.section	.note.nv.cuinfo,"",@"SHT_NOTE"
	.sectionflags	@"SHF_NOTE_NV_CUINFO"
        /*0018*/ 	.short	0x0002
        /*001a*/ 	.short	0x0064
        /*001c*/ 	.short	0x0082
	.zero		2


//--------------------- .nv.info                  --------------------------
	.section	.nv.info,"",@"SHT_CUDA_INFO"
	.align	4


	//----- nvinfo : EIATTR_REGCOUNT
	.align		4
        /*0000*/ 	.byte	0x04, 0x2f
        /*0002*/ 	.short	(.L_44 - .L_43)
	.align		4
.L_43:
        /*0004*/ 	.word	index@(_Z23max_pool_forward_kernelPKfPfS1_iiiiiiiiiii)
        /*0008*/ 	.word	0x0000001f


	//----- nvinfo : EIATTR_FRAME_SIZE
	.align		4
.L_44:
        /*000c*/ 	.byte	0x04, 0x11
        /*000e*/ 	.short	(.L_46 - .L_45)
	.align		4
.L_45:
        /*0010*/ 	.word	index@(_Z23max_pool_forward_kernelPKfPfS1_iiiiiiiiiii)
        /*0014*/ 	.word	0x00000000


	//----- nvinfo : EIATTR_REGCOUNT
	.align		4
.L_46:
        /*0018*/ 	.byte	0x04, 0x2f
        /*001a*/ 	.short	(.L_48 - .L_47)
	.align		4
.L_47:
        /*001c*/ 	.word	index@(_Z24max_pool_backward_kernelPKfS0_Pfi)
        /*0020*/ 	.word	0x00000012


	//----- nvinfo : EIATTR_FRAME_SIZE
	.align		4
.L_48:
        /*0024*/ 	.byte	0x04, 0x11
        /*0026*/ 	.short	(.L_50 - .L_49)
	.align		4
.L_49:
        /*0028*/ 	.word	index@(_Z24max_pool_backward_kernelPKfS0_Pfi)
        /*002c*/ 	.word	0x00000000


	//----- nvinfo : EIATTR_REGCOUNT
	.align		4
.L_50:
        /*0030*/ 	.byte	0x04, 0x2f
        /*0032*/ 	.short	(.L_52 - .L_51)
	.align		4
.L_51:
        /*0034*/ 	.word	index@(_ZN3cub18CUB_300001_SM_10006detail11EmptyKernelIvEEvv)
        /*0038*/ 	.word	0x00000004


	//----- nvinfo : EIATTR_FRAME_SIZE
	.align		4
.L_52:
        /*003c*/ 	.byte	0x04, 0x11
        /*003e*/ 	.short	(.L_54 - .L_53)
	.align		4
.L_53:
        /*0040*/ 	.word	index@(_ZN3cub18CUB_300001_SM_10006detail11EmptyKernelIvEEvv)
        /*0044*/ 	.word	0x00000000


	//----- nvinfo : EIATTR_MIN_STACK_SIZE
	.align		4
.L_54:
        /*0048*/ 	.byte	0x04, 0x12
        /*004a*/ 	.short	(.L_56 - .L_55)
	.align		4
.L_55:
        /*004c*/ 	.word	index@(_ZN3cub18CUB_300001_SM_10006detail11EmptyKernelIvEEvv)
        /*0050*/ 	.word	0x00000000


	//----- nvinfo : EIATTR_MIN_STACK_SIZE
	.align		4
.L_56:
        /*0054*/ 	.byte	0x04, 0x12
        /*0056*/ 	.short	(.L_58 - .L_57)
	.align		4
.L_57:
        /*0058*/ 	.word	index@(_Z24max_pool_backward_kernelPKfS0_Pfi)
        /*005c*/ 	.word	0x00000000


	//----- nvinfo : EIATTR_MIN_STACK_SIZE
	.align		4
.L_58:
        /*0060*/ 	.byte	0x04, 0x12
        /*0062*/ 	.short	(.L_60 - .L_59)
	.align		4
.L_59:
        /*0064*/ 	.word	index@(_Z23max_pool_forward_kernelPKfPfS1_iiiiiiiiiii)
        /*0068*/ 	.word	0x00000000
.L_60:


//--------------------- .nv.compat                --------------------------
	.section	.nv.compat,"",@"SHT_CUDA_COMPAT_INFO"
	.align	4
        /*0000*/ 	.byte	0x02, 0x09, 0x00, 0x00, 0x02, 0x02, 0x01, 0x00, 0x02, 0x05, 0x05, 0x00, 0x03, 0x07, 0x01, 0x01
        /*0010*/ 	.byte	0x02, 0x03, 0x00, 0x00, 0x02, 0x06, 0x01, 0x00, 0x04, 0x0b, 0x08, 0x00, 0x09, 0x00, 0x00, 0x00
        /*0020*/ 	.byte	0x00, 0x00, 0x00, 0x00


//--------------------- .nv.info._ZN3cub18CUB_300001_SM_10006detail11EmptyKernelIvEEvv --------------------------
	.section	.nv.info._ZN3cub18CUB_300001_SM_10006detail11EmptyKernelIvEEvv,"",@"SHT_CUDA_INFO"
	.sectionflags	@""
	.align	4


	//----- nvinfo : EIATTR_CUDA_API_VERSION
	.align		4
        /*0000*/ 	.byte	0x04, 0x37
        /*0002*/ 	.short	(.L_62 - .L_61)
.L_61:
        /*0004*/ 	.word	0x00000082


	//----- nvinfo : EIATTR_SPARSE_MMA_MASK
	.align		4
.L_62:
        /*0008*/ 	.byte	0x03, 0x50
        /*000a*/ 	.short	0x0000


	//----- nvinfo : EIATTR_MAXREG_COUNT
	.align		4
        /*000c*/ 	.byte	0x03, 0x1b
        /*000e*/ 	.short	0x00ff


	//----- nvinfo : EIATTR_MERCURY_ISA_VERSION
	.align		4
        /*0010*/ 	.byte	0x03, 0x5f
        /*0012*/ 	.short	0x0101


	//----- nvinfo : EIATTR_VRC_CTA_INIT_COUNT
	.align		4
        /*0014*/ 	.byte	0x02, 0x4a
	.zero		1
	.zero		1


	//----- nvinfo : EIATTR_EXIT_INSTR_OFFSETS
	.align		4
        /*0018*/ 	.byte	0x04, 0x1c
        /*001a*/ 	.short	(.L_64 - .L_63)


	//   ....[0]....
.L_63:
        /*001c*/ 	.word	0x00000010


	//----- nvinfo : EIATTR_SW_WAR
	.align		4
.L_64:
        /*0020*/ 	.byte	0x04, 0x36
        /*0022*/ 	.short	(.L_66 - .L_65)
.L_65:
        /*0024*/ 	.word	0x00000008
.L_66:


//--------------------- .nv.info._Z24max_pool_backward_kernelPKfS0_Pfi --------------------------
	.section	.nv.info._Z24max_pool_backward_kernelPKfS0_Pfi,"",@"SHT_CUDA_INFO"
	.sectionflags	@""
	.align	4


	//----- nvinfo : EIATTR_CUDA_API_VERSION
	.align		4
        /*0000*/ 	.byte	0x04, 0x37
        /*0002*/ 	.short	(.L_68 - .L_67)
.L_67:
        /*0004*/ 	.word	0x00000082


	//----- nvinfo : EIATTR_KPARAM_INFO
	.align		4
.L_68:
        /*0008*/ 	.byte	0x04, 0x17
        /*000a*/ 	.short	(.L_70 - .L_69)
.L_69:
        /*000c*/ 	.word	0x00000000
        /*0010*/ 	.short	0x0003
        /*0012*/ 	.short	0x0018
        /*0014*/ 	.byte	0x00, 0xf0, 0x11, 0x00


	//----- nvinfo : EIATTR_KPARAM_INFO
	.align		4
.L_70:
        /*0018*/ 	.byte	0x04, 0x17
        /*001a*/ 	.short	(.L_72 - .L_71)
.L_71:
        /*001c*/ 	.word	0x00000000
        /*0020*/ 	.short	0x0002
        /*0022*/ 	.short	0x0010
        /*0024*/ 	.byte	0x00, 0xf5, 0x21, 0x00


	//----- nvinfo : EIATTR_KPARAM_INFO
	.align		4
.L_72:
        /*0028*/ 	.byte	0x04, 0x17
        /*002a*/ 	.short	(.L_74 - .L_73)
.L_73:
        /*002c*/ 	.word	0x00000000
        /*0030*/ 	.short	0x0001
        /*0032*/ 	.short	0x0008
        /*0034*/ 	.byte	0x00, 0xf5, 0x21, 0x00


	//----- nvinfo : EIATTR_KPARAM_INFO
	.align		4
.L_74:
        /*0038*/ 	.byte	0x04, 0x17
        /*003a*/ 	.short	(.L_76 - .L_75)
.L_75:
        /*003c*/ 	.word	0x00000000
        /*0040*/ 	.short	0x0000
        /*0042*/ 	.short	0x0000
        /*0044*/ 	.byte	0x00, 0xf5, 0x21, 0x00


	//----- nvinfo : EIATTR_SPARSE_MMA_MASK
	.align		4
.L_76:
        /*0048*/ 	.byte	0x03, 0x50
        /*004a*/ 	.short	0x0000


	//----- nvinfo : EIATTR_MAXREG_COUNT
	.align		4
        /*004c*/ 	.byte	0x03, 0x1b
        /*004e*/ 	.short	0x00ff


	//----- nvinfo : EIATTR_MERCURY_ISA_VERSION
	.align		4
        /*0050*/ 	.byte	0x03, 0x5f
        /*0052*/ 	.short	0x0101


	//----- nvinfo : EIATTR_VRC_CTA_INIT_COUNT
	.align		4
        /*0054*/ 	.byte	0x02, 0x4a
	.zero		1
	.zero		1


	//----- nvinfo : EIATTR_EXIT_INSTR_OFFSETS
	.align		4
        /*0058*/ 	.byte	0x04, 0x1c
        /*005a*/ 	.short	(.L_78 - .L_77)


	//   ....[0]....
.L_77:
        /*005c*/ 	.word	0x00000070


	//   ....[1]....
        /*0060*/ 	.word	0x000001e0


	//----- nvinfo : EIATTR_CRS_STACK_SIZE
	.align		4
.L_78:
        /*0064*/ 	.byte	0x04, 0x1e
        /*0066*/ 	.short	(.L_80 - .L_79)
.L_79:
        /*0068*/ 	.word	0x00000000


	//----- nvinfo : EIATTR_CBANK_PARAM_SIZE
	.align		4
.L_80:
        /*006c*/ 	.byte	0x03, 0x19
        /*006e*/ 	.short	0x001c


	//----- nvinfo : EIATTR_PARAM_CBANK
	.align		4
        /*0070*/ 	.byte	0x04, 0x0a
        /*0072*/ 	.short	(.L_82 - .L_81)
	.align		4
.L_81:
        /*0074*/ 	.word	index@(.nv.constant0._Z24max_pool_backward_kernelPKfS0_Pfi)
        /*0078*/ 	.short	0x0380
        /*007a*/ 	.short	0x001c


	//----- nvinfo : EIATTR_SW_WAR
	.align		4
.L_82:
        /*007c*/ 	.byte	0x04, 0x36
        /*007e*/ 	.short	(.L_84 - .L_83)
.L_83:
        /*0080*/ 	.word	0x00000008
.L_84:


//--------------------- .nv.info._Z23max_pool_forward_kernelPKfPfS1_iiiiiiiiiii --------------------------
	.section	.nv.info._Z23max_pool_forward_kernelPKfPfS1_iiiiiiiiiii,"",@"SHT_CUDA_INFO"
	.sectionflags	@""
	.align	4


	//----- nvinfo : EIATTR_CUDA_API_VERSION
	.align		4
        /*0000*/ 	.byte	0x04, 0x37
        /*0002*/ 	.short	(.L_86 - .L_85)
.L_85:
        /*0004*/ 	.word	0x00000082


	//----- nvinfo : EIATTR_KPARAM_INFO
	.align		4
.L_86:
        /*0008*/ 	.byte	0x04, 0x17
        /*000a*/ 	.short	(.L_88 - .L_87)
.L_87:
        /*000c*/ 	.word	0x00000000
        /*0010*/ 	.short	0x000d
        /*0012*/ 	.short	0x0040
        /*0014*/ 	.byte	0x00, 0xf0, 0x11, 0x00


	//----- nvinfo : EIATTR_KPARAM_INFO
	.align		4
.L_88:
        /*0018*/ 	.byte	0x04, 0x17
        /*001a*/ 	.short	(.L_90 - .L_89)
.L_89:
        /*001c*/ 	.word	0x00000000
        /*0020*/ 	.short	0x000c
        /*0022*/ 	.short	0x003c
        /*0024*/ 	.byte	0x00, 0xf0, 0x11, 0x00


	//----- nvinfo : EIATTR_KPARAM_INFO
	.align		4
.L_90:
        /*0028*/ 	.byte	0x04, 0x17
        /*002a*/ 	.short	(.L_92 - .L_91)
.L_91:
        /*002c*/ 	.word	0x00000000
        /*0030*/ 	.short	0x000b
        /*0032*/ 	.short	0x0038
        /*0034*/ 	.byte	0x00, 0xf0, 0x11, 0x00


	//----- nvinfo : EIATTR_KPARAM_INFO
	.align		4
.L_92:
        /*0038*/ 	.byte	0x04, 0x17
        /*003a*/ 	.short	(.L_94 - .L_93)
.L_93:
        /*003c*/ 	.word	0x00000000
        /*0040*/ 	.short	0x000a
        /*0042*/ 	.short	0x0034
        /*0044*/ 	.byte	0x00, 0xf0, 0x11, 0x00


	//----- nvinfo : EIATTR_KPARAM_INFO
	.align		4
.L_94:
        /*0048*/ 	.byte	0x04, 0x17
        /*004a*/ 	.short	(.L_96 - .L_95)
.L_95:
        /*004c*/ 	.word	0x00000000
        /*0050*/ 	.short	0x0009
        /*0052*/ 	.short	0x0030
        /*0054*/ 	.byte	0x00, 0xf0, 0x11, 0x00


	//----- nvinfo : EIATTR_KPARAM_INFO
	.align		4
.L_96:
        /*0058*/ 	.byte	0x04, 0x17
        /*005a*/ 	.short	(.L_98 - .L_97)
.L_97:
        /*005c*/ 	.word	0x00000000
        /*0060*/ 	.short	0x0008
        /*0062*/ 	.short	0x002c
        /*0064*/ 	.byte	0x00, 0xf0, 0x11, 0x00


	//----- nvinfo : EIATTR_KPARAM_INFO
	.align		4
.L_98:
        /*0068*/ 	.byte	0x04, 0x17
        /*006a*/ 	.short	(.L_100 - .L_99)
.L_99:
        /*006c*/ 	.word	0x00000000
        /*0070*/ 	.short	0x0007
        /*0072*/ 	.short	0x0028
        /*0074*/ 	.byte	0x00, 0xf0, 0x11, 0x00


	//----- nvinfo : EIATTR_KPARAM_INFO
	.align		4
.L_100:
        /*0078*/ 	.byte	0x04, 0x17
        /*007a*/ 	.short	(.L_102 - .L_101)
.L_101:
        /*007c*/ 	.word	0x00000000
        /*0080*/ 	.short	0x0006
        /*0082*/ 	.short	0x0024
        /*0084*/ 	.byte	0x00, 0xf0, 0x11, 0x00


	//----- nvinfo : EIATTR_KPARAM_INFO
	.align		4
.L_102:
        /*0088*/ 	.byte	0x04, 0x17
        /*008a*/ 	.short	(.L_104 - .L_103)
.L_103:
        /*008c*/ 	.word	0x00000000
        /*0090*/ 	.short	0x0005
        /*0092*/ 	.short	0x0020
        /*0094*/ 	.byte	0x00, 0xf0, 0x11, 0x00


	//----- nvinfo : EIATTR_KPARAM_INFO
	.align		4
.L_104:
        /*0098*/ 	.byte	0x04, 0x17
        /*009a*/ 	.short	(.L_106 - .L_105)
.L_105:
        /*009c*/ 	.word	0x00000000
        /*00a0*/ 	.short	0x0004
        /*00a2*/ 	.short	0x001c
        /*00a4*/ 	.byte	0x00, 0xf0, 0x11, 0x00


	//----- nvinfo : EIATTR_KPARAM_INFO
	.align		4
.L_106:
        /*00a8*/ 	.byte	0x04, 0x17
        /*00aa*/ 	.short	(.L_108 - .L_107)
.L_107:
        /*00ac*/ 	.word	0x00000000
        /*00b0*/ 	.short	0x0003
        /*00b2*/ 	.short	0x0018
        /*00b4*/ 	.byte	0x00, 0xf0, 0x11, 0x00


	//----- nvinfo : EIATTR_KPARAM_INFO
	.align		4
.L_108:
        /*00b8*/ 	.byte	0x04, 0x17
        /*00ba*/ 	.short	(.L_110 - .L_109)
.L_109:
        /*00bc*/ 	.word	0x00000000
        /*00c0*/ 	.short	0x0002
        /*00c2*/ 	.short	0x0010
        /*00c4*/ 	.byte	0x00, 0xf5, 0x21, 0x00


	//----- nvinfo : EIATTR_KPARAM_INFO
	.align		4
.L_110:
        /*00c8*/ 	.byte	0x04, 0x17
        /*00ca*/ 	.short	(.L_112 - .L_111)
.L_111:
        /*00cc*/ 	.word	0x00000000
        /*00d0*/ 	.short	0x0001
        /*00d2*/ 	.short	0x0008
        /*00d4*/ 	.byte	0x00, 0xf5, 0x21, 0x00


	//----- nvinfo : EIATTR_KPARAM_INFO
	.align		4
.L_112:
        /*00d8*/ 	.byte	0x04, 0x17
        /*00da*/ 	.short	(.L_114 - .L_113)
.L_113:
        /*00dc*/ 	.word	0x00000000
        /*00e0*/ 	.short	0x0000
        /*00e2*/ 	.short	0x0000
        /*00e4*/ 	.byte	0x00, 0xf5, 0x21, 0x00


	//----- nvinfo : EIATTR_SPARSE_MMA_MASK
	.align		4
.L_114:
        /*00e8*/ 	.byte	0x03, 0x50
        /*00ea*/ 	.short	0x0000


	//----- nvinfo : EIATTR_MAXREG_COUNT
	.align		4
        /*00ec*/ 	.byte	0x03, 0x1b
        /*00ee*/ 	.short	0x00ff


	//----- nvinfo : EIATTR_MERCURY_ISA_VERSION
	.align		4
        /*00f0*/ 	.byte	0x03, 0x5f
        /*00f2*/ 	.short	0x0101


	//----- nvinfo : EIATTR_VRC_CTA_INIT_COUNT
	.align		4
        /*00f4*/ 	.byte	0x02, 0x4a
	.zero		1
	.zero		1


	//----- nvinfo : EIATTR_EXIT_INSTR_OFFSETS
	.align		4
        /*00f8*/ 	.byte	0x04, 0x1c
        /*00fa*/ 	.short	(.L_116 - .L_115)


	//   ....[0]....
.L_115:
        /*00fc*/ 	.word	0x00000070


	//   ....[1]....
        /*0100*/ 	.word	0x000012e0


	//   ....[2]....
        /*0104*/ 	.word	0x00002690


	//   ....[3]....
        /*0108*/ 	.word	0x00002790


	//   ....[4]....
        /*010c*/ 	.word	0x00002810


	//   ....[5]....
        /*0110*/ 	.word	0x00002910


	//   ....[6]....
        /*0114*/ 	.word	0x00002990


	//----- nvinfo : EIATTR_CRS_STACK_SIZE
	.align		4
.L_116:
        /*0118*/ 	.byte	0x04, 0x1e
        /*011a*/ 	.short	(.L_118 - .L_117)
.L_117:
        /*011c*/ 	.word	0x00000000


	//----- nvinfo : EIATTR_CBANK_PARAM_SIZE
	.align		4
.L_118:
        /*0120*/ 	.byte	0x03, 0x19
        /*0122*/ 	.short	0x0044


	//----- nvinfo : EIATTR_PARAM_CBANK
	.align		4
        /*0124*/ 	.byte	0x04, 0x0a
        /*0126*/ 	.short	(.L_120 - .L_119)
	.align		4
.L_119:
        /*0128*/ 	.word	index@(.nv.constant0._Z23max_pool_forward_kernelPKfPfS1_iiiiiiiiiii)
        /*012c*/ 	.short	0x0380
        /*012e*/ 	.short	0x0044


	//----- nvinfo : EIATTR_SW_WAR
	.align		4
.L_120:
        /*0130*/ 	.byte	0x04, 0x36
        /*0132*/ 	.short	(.L_122 - .L_121)
.L_121:
        /*0134*/ 	.word	0x00000008
.L_122:


//--------------------- .nv.callgraph             --------------------------
	.section	.nv.callgraph,"",@"SHT_CUDA_CALLGRAPH"
	.align	4
	.sectionentsize	8
	.align		4
        /*0000*/ 	.word	0x00000000
	.align		4
        /*0004*/ 	.word	0xffffffff
	.align		4
        /*0008*/ 	.word	0x00000000
	.align		4
        /*000c*/ 	.word	0xfffffffe
	.align		4
        /*0010*/ 	.word	0x00000000
	.align		4
        /*0014*/ 	.word	0xfffffffd
	.align		4
        /*0018*/ 	.word	0x00000000
	.align		4
        /*001c*/ 	.word	0xfffffffc


//--------------------- .nv.constant4             --------------------------
	.section	.nv.constant4,"a",@progbits
	.align	8
	.align		8
.nv.constant4:
        /*0000*/ 	.dword	_ZN34_INTERNAL_680a9ca0_4_k_cu_9b74358a4cuda3std3__45__cpo5beginE
	.align		8
        /*0008*/ 	.dword	_ZN34_INTERNAL_680a9ca0_4_k_cu_9b74358a4cuda3std3__45__cpo3endE
	.align		8
        /*0010*/ 	.dword	_ZN34_INTERNAL_680a9ca0_4_k_cu_9b74358a4cuda3std3__45__cpo6cbeginE
	.align		8
        /*0018*/ 	.dword	_ZN34_INTERNAL_680a9ca0_4_k_cu_9b74358a4cuda3std3__45__cpo4cendE
	.align		8
        /*0020*/ 	.dword	_ZN34_INTERNAL_680a9ca0_4_k_cu_9b74358a4cuda3std3__45__cpo6rbeginE
	.align		8
        /*0028*/ 	.dword	_ZN34_INTERNAL_680a9ca0_4_k_cu_9b74358a4cuda3std3__45__cpo4rendE
	.align		8
        /*0030*/ 	.dword	_ZN34_INTERNAL_680a9ca0_4_k_cu_9b74358a4cuda3std3__45__cpo7crbeginE
	.align		8
        /*0038*/ 	.dword	_ZN34_INTERNAL_680a9ca0_4_k_cu_9b74358a4cuda3std3__45__cpo5crendE
	.align		8
        /*0040*/ 	.dword	_ZN34_INTERNAL_680a9ca0_4_k_cu_9b74358a4cuda3std3__436_GLOBAL__N__680a9ca0_4_k_cu_9b74358a6ignoreE
	.align		8
        /*0048*/ 	.dword	_ZN34_INTERNAL_680a9ca0_4_k_cu_9b74358a4cuda3std3__419piecewise_constructE
	.align		8
        /*0050*/ 	.dword	_ZN34_INTERNAL_680a9ca0_4_k_cu_9b74358a4cuda3std3__48in_placeE
	.align		8
        /*0058*/ 	.dword	_ZN34_INTERNAL_680a9ca0_4_k_cu_9b74358a4cuda3std3__420unreachable_sentinelE
	.align		8
        /*0060*/ 	.dword	_ZN34_INTERNAL_680a9ca0_4_k_cu_9b74358a4cuda3std3__47nulloptE
	.align		8
        /*0068*/ 	.dword	_ZN34_INTERNAL_680a9ca0_4_k_cu_9b74358a4cuda3std3__48unexpectE
	.align		8
        /*0070*/ 	.dword	_ZN34_INTERNAL_680a9ca0_4_k_cu_9b74358a4cuda3std6ranges3__45__cpo4swapE
	.align		8
        /*0078*/ 	.dword	_ZN34_INTERNAL_680a9ca0_4_k_cu_9b74358a4cuda3std6ranges3__45__cpo9iter_moveE
	.align		8
        /*0080*/ 	.dword	_ZN34_INTERNAL_680a9ca0_4_k_cu_9b74358a4cuda3std6ranges3__45__cpo5beginE
	.align		8
        /*0088*/ 	.dword	_ZN34_INTERNAL_680a9ca0_4_k_cu_9b74358a4cuda3std6ranges3__45__cpo3endE
	.align		8
        /*0090*/ 	.dword	_ZN34_INTERNAL_680a9ca0_4_k_cu_9b74358a4cuda3std6ranges3__45__cpo6cbeginE
	.align		8
        /*0098*/ 	.dword	_ZN34_INTERNAL_680a9ca0_4_k_cu_9b74358a4cuda3std6ranges3__45__cpo4cendE
	.align		8
        /*00a0*/ 	.dword	_ZN34_INTERNAL_680a9ca0_4_k_cu_9b74358a4cuda3std6ranges3__45__cpo7advanceE
	.align		8
        /*00a8*/ 	.dword	_ZN34_INTERNAL_680a9ca0_4_k_cu_9b74358a4cuda3std6ranges3__45__cpo9iter_swapE
	.align		8
        /*00b0*/ 	.dword	_ZN34_INTERNAL_680a9ca0_4_k_cu_9b74358a4cuda3std6ranges3__45__cpo4nextE
	.align		8
        /*00b8*/ 	.dword	_ZN34_INTERNAL_680a9ca0_4_k_cu_9b74358a4cuda3std6ranges3__45__cpo4prevE
	.align		8
        /*00c0*/ 	.dword	_ZN34_INTERNAL_680a9ca0_4_k_cu_9b74358a4cuda3std6ranges3__45__cpo4dataE
	.align		8
        /*00c8*/ 	.dword	_ZN34_INTERNAL_680a9ca0_4_k_cu_9b74358a4cuda3std6ranges3__45__cpo5cdataE
	.align		8
        /*00d0*/ 	.dword	_ZN34_INTERNAL_680a9ca0_4_k_cu_9b74358a4cuda3std6ranges3__45__cpo4sizeE
	.align		8
        /*00d8*/ 	.dword	_ZN34_INTERNAL_680a9ca0_4_k_cu_9b74358a4cuda3std6ranges3__45__cpo5ssizeE
	.align		8
        /*00e0*/ 	.dword	_ZN34_INTERNAL_680a9ca0_4_k_cu_9b74358a4cuda3std6ranges3__45__cpo8distanceE
	.align		8
        /*00e8*/ 	.dword	_ZN34_INTERNAL_680a9ca0_4_k_cu_9b74358a6thrust24THRUST_300001_SM_1000_NS8cuda_cub3parE
	.align		8
        /*00f0*/ 	.dword	_ZN34_INTERNAL_680a9ca0_4_k_cu_9b74358a6thrust24THRUST_300001_SM_1000_NS8cuda_cub10par_nosyncE
	.align		8
        /*00f8*/ 	.dword	_ZN34_INTERNAL_680a9ca0_4_k_cu_9b74358a6thrust24THRUST_300001_SM_1000_NS6system6detail10sequential3seqE
	.align		8
        /*0100*/ 	.dword	_ZN34_INTERNAL_680a9ca0_4_k_cu_9b74358a6thrust24THRUST_300001_SM_1000_NS12placeholders2_1E
	.align		8
        /*0108*/ 	.dword	_ZN34_INTERNAL_680a9ca0_4_k_cu_9b74358a6thrust24THRUST_300001_SM_1000_NS12placeholders2_2E
	.align		8
        /*0110*/ 	.dword	_ZN34_INTERNAL_680a9ca0_4_k_cu_9b74358a6thrust24THRUST_300001_SM_1000_NS12placeholders2_3E
	.align		8
        /*0118*/ 	.dword	_ZN34_INTERNAL_680a9ca0_4_k_cu_9b74358a6thrust24THRUST_300001_SM_1000_NS12placeholders2_4E
	.align		8
        /*0120*/ 	.dword	_ZN34_INTERNAL_680a9ca0_4_k_cu_9b74358a6thrust24THRUST_300001_SM_1000_NS12placeholders2_5E
	.align		8
        /*0128*/ 	.dword	_ZN34_INTERNAL_680a9ca0_4_k_cu_9b74358a6thrust24THRUST_300001_SM_1000_NS12placeholders2_6E
	.align		8
        /*0130*/ 	.dword	_ZN34_INTERNAL_680a9ca0_4_k_cu_9b74358a6thrust24THRUST_300001_SM_1000_NS12placeholders2_7E
	.align		8
        /*0138*/ 	.dword	_ZN34_INTERNAL_680a9ca0_4_k_cu_9b74358a6thrust24THRUST_300001_SM_1000_NS12placeholders2_8E
	.align		8
        /*0140*/ 	.dword	_ZN34_INTERNAL_680a9ca0_4_k_cu_9b74358a6thrust24THRUST_300001_SM_1000_NS12placeholders2_9E
	.align		8
        /*0148*/ 	.dword	_ZN34_INTERNAL_680a9ca0_4_k_cu_9b74358a6thrust24THRUST_300001_SM_1000_NS12placeholders3_10E
	.align		8
        /*0150*/ 	.dword	_ZN34_INTERNAL_680a9ca0_4_k_cu_9b74358a6thrust24THRUST_300001_SM_1000_NS3seqE


//--------------------- .text._ZN3cub18CUB_300001_SM_10006detail11EmptyKernelIvEEvv --------------------------
	.section	.text._ZN3cub18CUB_300001_SM_10006detail11EmptyKernelIvEEvv,"ax",@progbits
	.align	128
        .global         _ZN3cub18CUB_300001_SM_10006detail11EmptyKernelIvEEvv
        .type           _ZN3cub18CUB_300001_SM_10006detail11EmptyKernelIvEEvv,@function
        .size           _ZN3cub18CUB_300001_SM_10006detail11EmptyKernelIvEEvv,(.L_x_29 - _ZN3cub18CUB_300001_SM_10006detail11EmptyKernelIvEEvv)
        .other          _ZN3cub18CUB_300001_SM_10006detail11EmptyKernelIvEEvv,@"STO_CUDA_ENTRY STV_DEFAULT"
_ZN3cub18CUB_300001_SM_10006detail11EmptyKernelIvEEvv:
.text._ZN3cub18CUB_300001_SM_10006detail11EmptyKernelIvEEvv:
[----:B------:R-:W-:Y:S01]  /*0000*/  LDC R1, c[0x0][0x37c] ;  /* 0x0000df00ff017b82 */ /* 0x000fe20000000800 */
[----:B------:R-:W-:Y:S05]  /*0010*/  EXIT ;  /* 0x000000000000794d */ /* 0x000fea0003800000 */
.L_x_0:
[----:B------:R-:W-:-:S00]  /*0020*/  BRA `(.L_x_0) ;  /* 0xfffffffc00fc7947 */ /* 0x000fc0000383ffff */
[----:B------:R-:W-:-:S00]  /*0030*/  NOP ;  /* 0x0000000000007918 */ /* 0x000fc00000000000 */
        /* <DEDUP_REMOVED lines=12> */
.L_x_29:


//--------------------- .text._Z24max_pool_backward_kernelPKfS0_Pfi --------------------------
	.section	.text._Z24max_pool_backward_kernelPKfS0_Pfi,"ax",@progbits
	.align	128
        .global         _Z24max_pool_backward_kernelPKfS0_Pfi
        .type           _Z24max_pool_backward_kernelPKfS0_Pfi,@function
        .size           _Z24max_pool_backward_kernelPKfS0_Pfi,(.L_x_30 - _Z24max_pool_backward_kernelPKfS0_Pfi)
        .other          _Z24max_pool_backward_kernelPKfS0_Pfi,@"STO_CUDA_ENTRY STV_DEFAULT"
_Z24max_pool_backward_kernelPKfS0_Pfi:
.text._Z24max_pool_backward_kernelPKfS0_Pfi:
[----:B------:R-:W-:Y:S01]  /*0000*/  LDC R1, c[0x0][0x37c] ;  /* 0x0000df00ff017b82 */ /* 0x000fe20000000800 */
[----:B------:R-:W0:Y:S07]  /*0010*/  S2R R0, SR_TID.X ;  /* 0x0000000000007919 */ /* 0x000e2e0000002100 */
[----:B------:R-:W0:Y:S01]  /*0020*/  S2UR UR4, SR_CTAID.X ;  /* 0x00000000000479c3 */ /* 0x000e220000002500 */
[----:B------:R-:W1:Y:S07]  /*0030*/  LDCU UR5, c[0x0][0x398] ;  /* 0x00007300ff0577ac */ /* 0x000e6e0008000800 */
[----:B------:R-:W0:Y:S02]  /*0040*/  LDC R13, c[0x0][0x360] ;  /* 0x0000d800ff0d7b82 */ /* 0x000e240000000800 */
[----:B0-----:R-:W-:-:S05]  /*0050*/  IMAD R0, R13, UR4, R0 ;  /* 0x000000040d007c24 */ /* 0x001fca000f8e0200 */
[----:B-1----:R-:W-:-:S13]  /*0060*/  ISETP.GE.AND P0, PT, R0, UR5, PT ;  /* 0x0000000500007c0c */ /* 0x002fda000bf06270 */
[----:B------:R-:W-:Y:S05]  /*0070*/  @P0 EXIT ;  /* 0x000000000000094d */ /* 0x000fea0003800000 */
[----:B------:R-:W0:Y:S01]  /*0080*/  LDC.64 R6, c[0x0][0x388] ;  /* 0x0000e200ff067b82 */ /* 0x000e220000000a00 */
[----:B------:R-:W1:Y:S01]  /*0090*/  LDCU UR4, c[0x0][0x370] ;  /* 0x00006e00ff0477ac */ /* 0x000e620008000800 */
[----:B------:R-:W2:Y:S06]  /*00a0*/  LDCU.64 UR6, c[0x0][0x358] ;  /* 0x00006b00ff0677ac */ /* 0x000eac0008000a00 */
[----:B------:R-:W3:Y:S01]  /*00b0*/  LDC.64 R8, c[0x0][0x390] ;  /* 0x0000e400ff087b82 */ /* 0x000ee20000000a00 */
[----:B------:R-:W4:Y:S07]  /*00c0*/  LDCU UR5, c[0x0][0x398] ;  /* 0x00007300ff0577ac */ /* 0x000f2e0008000800 */
[----:B------:R-:W0:Y:S01]  /*00d0*/  LDC.64 R10, c[0x0][0x380] ;  /* 0x0000e000ff0a7b82 */ /* 0x000e220000000a00 */
[----:B-1----:R-:W-:-:S07]  /*00e0*/  IMAD R13, R13, UR4, RZ ;  /* 0x000000040d0d7c24 */ /* 0x002fce000f8e02ff */
.L_x_3:
[----:B0-----:R-:W-:-:S06]  /*00f0*/  IMAD.WIDE R2, R0, 0x4, R6 ;  /* 0x0000000400027825 */ /* 0x001fcc00078e0206 */
[----:B--2---:R-:W2:Y:S01]  /*0100*/  LDG.E R2, desc[UR6][R2.64] ;  /* 0x0000000602027981 */ /* 0x004ea2000c1e1900 */
[-C--:B------:R-:W-:Y:S01]  /*0110*/  MOV R5, R0.reuse ;  /* 0x0000000000057202 */ /* 0x080fe20000000f00 */
[----:B------:R-:W-:Y:S01]  /*0120*/  BSSY.RECONVERGENT B0, `(.L_x_1) ;  /* 0x000000a000007945 */ /* 0x000fe20003800200 */
[----:B------:R-:W-:-:S04]  /*0130*/  IADD3 R0, PT, PT, R13, R0, RZ ;  /* 0x000000000d007210 */ /* 0x000fc80007ffe0ff */
[----:B----4-:R-:W-:Y:S01]  /*0140*/  ISETP.GE.AND P1, PT, R0, UR5, PT ;  /* 0x0000000500007c0c */ /* 0x010fe2000bf26270 */
[----:B--2---:R-:W0:Y:S02]  /*0150*/  F2I.TRUNC.NTZ R15, R2 ;  /* 0x00000002000f7305 */ /* 0x004e24000020f100 */
[----:B0-----:R-:W-:-:S13]  /*0160*/  ISETP.GE.AND P0, PT, R15, RZ, PT ;  /* 0x000000ff0f00720c */ /* 0x001fda0003f06270 */
[----:B------:R-:W-:Y:S05]  /*0170*/  @!P0 BRA `(.L_x_2) ;  /* 0x0000000000108947 */ /* 0x000fea0003800000 */
[----:B------:R-:W-:-:S06]  /*0180*/  IMAD.WIDE R4, R5, 0x4, R10 ;  /* 0x0000000405047825 */ /* 0x000fcc00078e020a */
[----:B------:R-:W2:Y:S01]  /*0190*/  LDG.E R5, desc[UR6][R4.64] ;  /* 0x0000000604057981 */ /* 0x000ea2000c1e1900 */
[----:B---3--:R-:W-:-:S05]  /*01a0*/  IMAD.WIDE.U32 R2, R15, 0x4, R8 ;  /* 0x000000040f027825 */ /* 0x008fca00078e0008 */
[----:B--2---:R0:W-:Y:S02]  /*01b0*/  REDG.E.ADD.F32.FTZ.RN.STRONG.GPU desc[UR6][R2.64], R5 ;  /* 0x00000005020079a6 */ /* 0x0041e4000c12f306 */
.L_x_2:
[----:B------:R-:W-:Y:S05]  /*01c0*/  BSYNC.RECONVERGENT B0 ;  /* 0x0000000000007941 */ /* 0x000fea0003800200 */
.L_x_1:
[----:B------:R-:W-:Y:S05]  /*01d0*/  @!P1 BRA `(.L_x_3) ;  /* 0xfffffffc00c49947 */ /* 0x000fea000383ffff */
[----:B------:R-:W-:Y:S05]  /*01e0*/  EXIT ;  /* 0x000000000000794d */ /* 0x000fea0003800000 */
.L_x_4:
        /* <DEDUP_REMOVED lines=9> */
.L_x_30:


//--------------------- .text._Z23max_pool_forward_kernelPKfPfS1_iiiiiiiiiii --------------------------
	.section	.text._Z23max_pool_forward_kernelPKfPfS1_iiiiiiiiiii,"ax",@progbits
	.align	128
        .global         _Z23max_pool_forward_kernelPKfPfS1_iiiiiiiiiii
        .type           _Z23max_pool_forward_kernelPKfPfS1_iiiiiiiiiii,@function
        .size           _Z23max_pool_forward_kernelPKfPfS1_iiiiiiiiiii,(.L_x_31 - _Z23max_pool_forward_kernelPKfPfS1_iiiiiiiiiii)
        .other          _Z23max_pool_forward_kernelPKfPfS1_iiiiiiiiiii,@"STO_CUDA_ENTRY STV_DEFAULT"
_Z23max_pool_forward_kernelPKfPfS1_iiiiiiiiiii:
.text._Z23max_pool_forward_kernelPKfPfS1_iiiiiiiiiii:
        /* <DEDUP_REMOVED lines=8> */
[----:B------:R-:W0:Y:S01]  /*0080*/  LDCU UR8, c[0x0][0x3b4] ;  /* 0x00007680ff0877ac */ /* 0x000e220008000800 */
[----:B------:R-:W1:Y:S01]  /*0090*/  LDCU UR4, c[0x0][0x370] ;  /* 0x00006e00ff0477ac */ /* 0x000e620008000800 */
[----:B------:R-:W2:Y:S01]  /*00a0*/  LDCU.64 UR6, c[0x0][0x358] ;  /* 0x00006b00ff0677ac */ /* 0x000ea20008000a00 */
[----:B0-----:R-:W-:Y:S01]  /*00b0*/  UISETP.GE.AND UP0, UPT, UR8, 0x1, UPT ;  /* 0x000000010800788c */ /* 0x001fe2000bf06270 */
[----:B-1----:R-:W-:-:S08]  /*00c0*/  IMAD R3, R3, UR4, RZ ;  /* 0x0000000403037c24 */ /* 0x002fd0000f8e02ff */
[----:B--2---:R-:W-:Y:S05]  /*00d0*/  BRA.U !UP0, `(.L_x_5) ;  /* 0x0000002508d07547 */ /* 0x004fea000b800000 */
[----:B------:R-:W0:Y:S02]  /*00e0*/  LDC R4, c[0x0][0x3b8] ;  /* 0x0000ee00ff047b82 */ /* 0x000e240000000800 */
[----:B0-----:R-:W-:-:S13]  /*00f0*/  ISETP.GE.AND P0, PT, R4, 0x1, PT ;  /* 0x000000010400780c */ /* 0x001fda0003f06270 */
[----:B------:R-:W-:Y:S05]  /*0100*/  @!P0 BRA `(.L_x_6) ;  /* 0x0000002400648947 */ /* 0x000fea0003800000 */
[----:B------:R-:W0:Y:S01]  /*0110*/  LDCU.64 UR4, c[0x0][0x390] ;  /* 0x00007200ff0477ac */ /* 0x000e220008000a00 */
[----:B------:R-:W1:Y:S01]  /*0120*/  LDC R5, c[0x0][0x3b0] ;  /* 0x0000ec00ff057b82 */ /* 0x000e620000000800 */
[----:B------:R-:W1:Y:S01]  /*0130*/  LDCU UR8, c[0x0][0x3ac] ;  /* 0x00007580ff0877ac */ /* 0x000e620008000800 */
[----:B------:R-:W2:Y:S01]  /*0140*/  LDCU UR9, c[0x0][0x3a0] ;  /* 0x00007400ff0977ac */ /* 0x000ea20008000800 */
[----:B0-----:R-:W-:-:S04]  /*0150*/  UISETP.NE.U32.AND UP0, UPT, UR4, URZ, UPT ;  /* 0x000000ff0400728c */ /* 0x001fc8000bf05070 */
[----:B------:R-:W-:Y:S01]  /*0160*/  UISETP.NE.AND.EX UP0, UPT, UR5, URZ, UPT, UP0 ;  /* 0x000000ff0500728c */ /* 0x000fe2000bf05300 */
[----:B-1----:R-:W-:-:S04]  /*0170*/  IMAD R5, R5, UR8, RZ ;  /* 0x0000000805057c24 */ /* 0x002fc8000f8e02ff */
[----:B--2---:R-:W-:-:S04]  /*0180*/  IMAD R7, R5, UR9, RZ ;  /* 0x0000000905077c24 */ /* 0x004fc8000f8e02ff */
[----:B------:R-:W-:Y:S05]  /*0190*/  BRA.U UP0, `(.L_x_7) ;  /* 0x0000001100547547 */ /* 0x000fea000b800000 */
[C---:B------:R-:W-:Y:S02]  /*01a0*/  LOP3.LUT R18, R4.reuse, 0xf, RZ, 0xc0, !PT ;  /* 0x0000000f04127812 */ /* 0x040fe400078ec0ff */
[C---:B------:R-:W-:Y:S02]  /*01b0*/  LOP3.LUT R19, R4.reuse, 0x7, RZ, 0xc0, !PT ;  /* 0x0000000704137812 */ /* 0x040fe400078ec0ff */
[----:B------:R-:W-:-:S07]  /*01c0*/  LOP3.LUT R2, R4, 0x3, RZ, 0xc0, !PT ;  /* 0x0000000304027812 */ /* 0x000fce00078ec0ff */
.L_x_14:
[----:B------:R-:W0:Y:S01]  /*01d0*/  LDC R15, c[0x0][0x3b0] ;  /* 0x0000ec00ff0f7b82 */ /* 0x000e220000000800 */
[----:B------:R-:W-:Y:S01]  /*01e0*/  IABS R13, R5 ;  /* 0x00000005000d7213 */ /* 0x000fe20000000000 */
[----:B------:R-:W1:Y:S01]  /*01f0*/  LDCU UR5, c[0x0][0x3a4] ;  /* 0x00007480ff0577ac */ /* 0x000e620008000800 */
[----:B------:R-:W-:Y:S02]  /*0200*/  IABS R14, R7 ;  /* 0x00000007000e7213 */ /* 0x000fe40000000000 */
[----:B------:R-:W2:Y:S01]  /*0210*/  I2F.RP R8, R13 ;  /* 0x0000000d00087306 */ /* 0x000ea20000209400 */
[----:B------:R-:W3:Y:S02]  /*0220*/  LDCU UR8, c[0x0][0x3bc] ;  /* 0x00007780ff0877ac */ /* 0x000ee40008000800 */
[----:B------:R-:W4:Y:S01]  /*0230*/  LDC R6, c[0x0][0x3a0] ;  /* 0x0000e800ff067b82 */ /* 0x000f220000000800 */
[----:B------:R-:W5:Y:S04]  /*0240*/  LDCU UR4, c[0x0][0x3c0] ;  /* 0x00007800ff0477ac */ /* 0x000f680008000800 */
[----:B------:R-:W1:Y:S03]  /*0250*/  I2F.RP R20, R14 ;  /* 0x0000000e00147306 */ /* 0x000e660000209400 */
[----:B------:R-:W3:Y:S05]  /*0260*/  LDC R4, c[0x0][0x3ac] ;  /* 0x0000eb00ff047b82 */ /* 0x000eea0000000800 */
[----:B--2---:R-:W2:Y:S01]  /*0270*/  MUFU.RCP R8, R8 ;  /* 0x0000000800087308 */ /* 0x004ea20000001000 */
[----:B0-----:R-:W-:-:S07]  /*0280*/  IABS R12, R15 ;  /* 0x0000000f000c7213 */ /* 0x001fce0000000000 */
[----:B------:R-:W0:Y:S08]  /*0290*/  I2F.RP R16, R12 ;  /* 0x0000000c00107306 */ /* 0x000e300000209400 */
[----:B-1----:R-:W-:Y:S01]  /*02a0*/  MUFU.RCP R20, R20 ;  /* 0x0000001400147308 */ /* 0x002fe20000001000 */
[----:B--2---:R-:W-:Y:S01]  /*02b0*/  VIADD R10, R8, 0xffffffe ;  /* 0x0ffffffe080a7836 */ /* 0x004fe20000000000 */
[----:B---3--:R-:W-:-:S06]  /*02c0*/  IABS R21, R4 ;  /* 0x0000000400157213 */ /* 0x008fcc0000000000 */
[----:B0-----:R-:W0:Y:S08]  /*02d0*/  MUFU.RCP R16, R16 ;  /* 0x0000001000107308 */ /* 0x001e300000001000 */
[----:B------:R1:W2:Y:S01]  /*02e0*/  F2I.FTZ.U32.TRUNC.NTZ R11, R10 ;  /* 0x0000000a000b7305 */ /* 0x0002a2000021f000 */
[----:B0-----:R-:W-:Y:S01]  /*02f0*/  VIADD R8, R16, 0xffffffe ;  /* 0x0ffffffe10087836 */ /* 0x001fe20000000000 */
[----:B----4-:R-:W-:Y:S01]  /*0300*/  IABS R16, R6 ;  /* 0x0000000600107213 */ /* 0x010fe20000000000 */
[----:B-1----:R-:W-:-:S05]  /*0310*/  IMAD.MOV.U32 R10, RZ, RZ, RZ ;  /* 0x000000ffff0a7224 */ /* 0x002fca00078e00ff */
[----:B------:R0:W1:Y:S01]  /*0320*/  F2I.FTZ.U32.TRUNC.NTZ R9, R8 ;  /* 0x0000000800097305 */ /* 0x000062000021f000 */
[----:B--2---:R-:W-:-:S04]  /*0330*/  IMAD.MOV R22, RZ, RZ, -R11 ;  /* 0x000000ffff167224 */ /* 0x004fc800078e0a0b */
[----:B------:R-:W-:-:S03]  /*0340*/  IMAD R17, R22, R13, RZ ;  /* 0x0000000d16117224 */ /* 0x000fc600078e02ff */
[----:B------:R-:W2:Y:S01]  /*0350*/  I2F.RP R23, R16 ;  /* 0x0000001000177306 */ /* 0x000ea20000209400 */
[----:B0-----:R-:W-:Y:S01]  /*0360*/  IABS R8, R5 ;  /* 0x0000000500087213 */ /* 0x001fe20000000000 */
[----:B------:R-:W-:-:S04]  /*0370*/  IMAD.HI.U32 R10, R11, R17, R10 ;  /* 0x000000110b0a7227 */ /* 0x000fc800078e000a */
[----:B------:R-:W-:Y:S01]  /*0380*/  IMAD.MOV.U32 R17, RZ, RZ, R21 ;  /* 0x000000ffff117224 */ /* 0x000fe200078e0015 */
[----:B------:R-:W-:Y:S01]  /*0390*/  IABS R21, R0 ;  /* 0x0000000000157213 */ /* 0x000fe20000000000 */
[--C-:B-1----:R-:W-:Y:S02]  /*03a0*/  IMAD.MOV R27, RZ, RZ, -R9.reuse ;  /* 0x000000ffff1b7224 */ /* 0x102fe400078e0a09 */
[----:B------:R-:W0:Y:S01]  /*03b0*/  I2F.RP R22, R17 ;  /* 0x0000001100167306 */ /* 0x000e220000209400 */
[----:B------:R-:W-:Y:S02]  /*03c0*/  IMAD.MOV R25, RZ, RZ, -R8 ;  /* 0x000000ffff197224 */ /* 0x000fe400078e0a08 */
[----:B------:R-:W-:Y:S02]  /*03d0*/  IMAD R27, R27, R12, RZ ;  /* 0x0000000c1b1b7224 */ /* 0x000fe400078e02ff */
[----:B------:R-:W-:Y:S02]  /*03e0*/  IMAD.MOV.U32 R8, RZ, RZ, RZ ;  /* 0x000000ffff087224 */ /* 0x000fe400078e00ff */
[----:B------:R-:W-:Y:S01]  /*03f0*/  IMAD.HI.U32 R10, R10, R21, RZ ;  /* 0x000000150a0a7227 */ /* 0x000fe200078e00ff */
[----:B--2---:R-:W1:Y:S03]  /*0400*/  MUFU.RCP R11, R23 ;  /* 0x00000017000b7308 */ /* 0x004e660000001000 */
[----:B------:R-:W-:-:S04]  /*0410*/  IMAD.HI.U32 R24, R9, R27, R8 ;  /* 0x0000001b09187227 */ /* 0x000fc800078e0008 */
[----:B------:R-:W-:Y:S01]  /*0420*/  IMAD R8, R10, R25, R21 ;  /* 0x000000190a087224 */ /* 0x000fe200078e0215 */
[----:B0-----:R-:W0:Y:S01]  /*0430*/  MUFU.RCP R22, R22 ;  /* 0x0000001600167308 */ /* 0x001e220000001000 */
[----:B------:R-:W-:Y:S02]  /*0440*/  VIADD R9, R20, 0xffffffe ;  /* 0x0ffffffe14097836 */ /* 0x000fe40000000000 */
[----:B------:R-:W-:Y:S01]  /*0450*/  IMAD.HI.U32 R20, R24, R21, RZ ;  /* 0x0000001518147227 */ /* 0x000fe200078e00ff */
[----:B------:R-:W-:-:S03]  /*0460*/  ISETP.GT.U32.AND P3, PT, R13, R8, PT ;  /* 0x000000080d00720c */ /* 0x000fc60003f64070 */
[----:B------:R-:W-:Y:S01]  /*0470*/  IMAD.MOV R24, RZ, RZ, -R20 ;  /* 0x000000ffff187224 */ /* 0x000fe200078e0a14 */
[----:B------:R-:W2:Y:S01]  /*0480*/  F2I.FTZ.U32.TRUNC.NTZ R9, R9 ;  /* 0x0000000900097305 */ /* 0x000ea2000021f000 */
[----:B-1----:R-:W-:Y:S02]  /*0490*/  VIADD R11, R11, 0xffffffe ;  /* 0x0ffffffe0b0b7836 */ /* 0x002fe40000000000 */
[----:B------:R-:W-:-:S05]  /*04a0*/  IMAD R23, R12, R24, R21 ;  /* 0x000000180c177224 */ /* 0x000fca00078e0215 */
[----:B------:R-:W-:Y:S01]  /*04b0*/  ISETP.GT.U32.AND P0, PT, R12, R23, PT ;  /* 0x000000170c00720c */ /* 0x000fe20003f04070 */
[----:B------:R-:W-:Y:S01]  /*04c0*/  @!P3 IMAD.IADD R8, R8, 0x1, -R13 ;  /* 0x000000010808b824 */ /* 0x000fe200078e0a0d */
[----:B------:R-:W1:Y:S01]  /*04d0*/  F2I.FTZ.U32.TRUNC.NTZ R11, R11 ;  /* 0x0000000b000b7305 */ /* 0x000e62000021f000 */
[----:B0-----:R-:W-:Y:S02]  /*04e0*/  VIADD R22, R22, 0xffffffe ;  /* 0x0ffffffe16167836 */ /* 0x001fe40000000000 */
[----:B------:R-:W-:Y:S01]  /*04f0*/  @!P3 VIADD R10, R10, 0x1 ;  /* 0x000000010a0ab836 */ /* 0x000fe20000000000 */
[----:B------:R-:W-:Y:S01]  /*0500*/  ISETP.GE.U32.AND P2, PT, R8, R13, PT ;  /* 0x0000000d0800720c */ /* 0x000fe20003f46070 */
[----:B--2---:R-:W-:Y:S01]  /*0510*/  IMAD.MOV R25, RZ, RZ, -R9 ;  /* 0x000000ffff197224 */ /* 0x004fe200078e0a09 */
[----:B------:R-:W-:Y:S02]  /*0520*/  LOP3.LUT R8, R0, R5, RZ, 0x3c, !PT ;  /* 0x0000000500087212 */ /* 0x000fe400078e3cff */
[----:B------:R0:W2:Y:S01]  /*0530*/  F2I.FTZ.U32.TRUNC.NTZ R13, R22 ;  /* 0x00000016000d7305 */ /* 0x0000a2000021f000 */
[----:B------:R-:W-:Y:S01]  /*0540*/  IMAD R25, R25, R14, RZ ;  /* 0x0000000e19197224 */ /* 0x000fe200078e02ff */
[----:B------:R-:W-:Y:S01]  /*0550*/  ISETP.GE.AND P1, PT, R8, RZ, PT ;  /* 0x000000ff0800720c */ /* 0x000fe20003f26270 */
[----:B------:R-:W-:Y:S01]  /*0560*/  IMAD.MOV.U32 R8, RZ, RZ, RZ ;  /* 0x000000ffff087224 */ /* 0x000fe200078e00ff */
[----:B------:R-:W-:Y:S01]  /*0570*/  ISETP.NE.AND P3, PT, R5, RZ, PT ;  /* 0x000000ff0500720c */ /* 0x000fe20003f65270 */
[----:B------:R-:W-:-:S02]  /*0580*/  @!P0 IMAD.IADD R23, R23, 0x1, -R12 ;  /* 0x0000000117178824 */ /* 0x000fc400078e0a0c */
[----:B------:R-:W-:Y:S01]  /*0590*/  IMAD.HI.U32 R8, R9, R25, R8 ;  /* 0x0000001909087227 */ /* 0x000fe200078e0008 */
[----:B------:R-:W-:Y:S02]  /*05a0*/  LOP3.LUT R9, R0, R15, RZ, 0x3c, !PT ;  /* 0x0000000f00097212 */ /* 0x000fe400078e3cff */
[----:B------:R-:W-:Y:S01]  /*05b0*/  ISETP.GE.U32.AND P4, PT, R23, R12, PT ;  /* 0x0000000c1700720c */ /* 0x000fe20003f86070 */
[----:B------:R-:W-:Y:S01]  /*05c0*/  @P2 VIADD R10, R10, 0x1 ;  /* 0x000000010a0a2836 */ /* 0x000fe20000000000 */
[----:B------:R-:W-:Y:S01]  /*05d0*/  ISETP.GE.AND P5, PT, R9, RZ, PT ;  /* 0x000000ff0900720c */ /* 0x000fe20003fa6270 */
[----:B-1----:R-:W-:Y:S01]  /*05e0*/  IMAD.MOV R23, RZ, RZ, -R11 ;  /* 0x000000ffff177224 */ /* 0x002fe200078e0a0b */
[----:B------:R-:W-:Y:S01]  /*05f0*/  ISETP.NE.AND P2, PT, R15, RZ, PT ;  /* 0x000000ff0f00720c */ /* 0x000fe20003f45270 */
[----:B------:R-:W-:Y:S01]  /*0600*/  IMAD.MOV.U32 R9, RZ, RZ, R10 ;  /* 0x000000ffff097224 */ /* 0x000fe200078e000a */
[----:B0-----:R-:W-:Y:S01]  /*0610*/  IABS R22, R7 ;  /* 0x0000000700167213 */ /* 0x001fe20000000000 */
[----:B------:R-:W-:-:S02]  /*0620*/  IMAD.MOV.U32 R10, RZ, RZ, RZ ;  /* 0x000000ffff0a7224 */ /* 0x000fc400078e00ff */
[----:B------:R-:W-:Y:S02]  /*0630*/  IMAD R23, R23, R16, RZ ;  /* 0x0000001017177224 */ /* 0x000fe400078e02ff */
[----:B--2---:R-:W-:Y:S02]  /*0640*/  IMAD.MOV R12, RZ, RZ, -R13 ;  /* 0x000000ffff0c7224 */ /* 0x004fe400078e0a0d */
[----:B------:R-:W-:-:S04]  /*0650*/  IMAD.HI.U32 R10, R11, R23, R10 ;  /* 0x000000170b0a7227 */ /* 0x000fc800078e000a */
[----:B------:R-:W-:Y:S02]  /*0660*/  IMAD R23, R12, R17, RZ ;  /* 0x000000110c177224 */ /* 0x000fe400078e02ff */
[----:B------:R-:W-:Y:S02]  /*0670*/  @!P0 VIADD R20, R20, 0x1 ;  /* 0x0000000114148836 */ /* 0x000fe40000000000 */
[----:B------:R-:W-:Y:S01]  /*0680*/  @!P1 IMAD.MOV R9, RZ, RZ, -R9 ;  /* 0x000000ffff099224 */ /* 0x000fe200078e0a09 */
[----:B------:R-:W-:Y:S01]  /*0690*/  @!P3 LOP3.LUT R9, RZ, R5, RZ, 0x33, !PT ;  /* 0x00000005ff09b212 */ /* 0x000fe200078e33ff */
[----:B------:R-:W-:Y:S02]  /*06a0*/  IMAD.MOV.U32 R12, RZ, RZ, RZ ;  /* 0x000000ffff0c7224 */ /* 0x000fe400078e00ff */
[----:B------:R-:W-:Y:S01]  /*06b0*/  @P4 VIADD R20, R20, 0x1 ;  /* 0x0000000114144836 */ /* 0x000fe20000000000 */
[----:B------:R-:W-:Y:S01]  /*06c0*/  IABS R11, R9 ;  /* 0x00000009000b7213 */ /* 0x000fe20000000000 */
[----:B------:R-:W-:-:S04]  /*06d0*/  IMAD.HI.U32 R12, R13, R23, R12 ;  /* 0x000000170d0c7227 */ /* 0x000fc800078e000c */
[----:B------:R-:W-:Y:S02]  /*06e0*/  IMAD.MOV R13, RZ, RZ, -R22 ;  /* 0x000000ffff0d7224 */ /* 0x000fe400078e0a16 */
[----:B------:R-:W-:-:S04]  /*06f0*/  IMAD.HI.U32 R8, R8, R21, RZ ;  /* 0x0000001508087227 */ /* 0x000fc800078e00ff */
[----:B------:R-:W-:Y:S01]  /*0700*/  @!P5 IMAD.MOV R20, RZ, RZ, -R20 ;  /* 0x000000ffff14d224 */ /* 0x000fe200078e0a14 */
[----:B------:R-:W-:Y:S01]  /*0710*/  @!P2 LOP3.LUT R20, RZ, R15, RZ, 0x33, !PT ;  /* 0x0000000fff14a212 */ /* 0x000fe200078e33ff */
[----:B------:R-:W-:Y:S02]  /*0720*/  IMAD R21, R8, R13, R21 ;  /* 0x0000000d08157224 */ /* 0x000fe400078e0215 */
[----:B------:R-:W-:Y:S01]  /*0730*/  IMAD.HI.U32 R10, R10, R11, RZ ;  /* 0x0000000b0a0a7227 */ /* 0x000fe200078e00ff */
[----:B------:R-:W-:Y:S02]  /*0740*/  IABS R22, R20 ;  /* 0x0000001400167213 */ /* 0x000fe40000000000 */
[----:B------:R-:W-:Y:S01]  /*0750*/  ISETP.GT.U32.AND P0, PT, R14, R21, PT ;  /* 0x000000150e00720c */ /* 0x000fe20003f04070 */
[----:B------:R-:W-:Y:S01]  /*0760*/  IMAD.MOV R10, RZ, RZ, -R10 ;  /* 0x000000ffff0a7224 */ /* 0x000fe200078e0a0a */
[----:B------:R-:W-:Y:S01]  /*0770*/  ISETP.GE.AND P6, PT, R20, RZ, PT ;  /* 0x000000ff1400720c */ /* 0x000fe20003fc6270 */
[----:B------:R-:W-:-:S04]  /*0780*/  IMAD.HI.U32 R12, R12, R22, RZ ;  /* 0x000000160c0c7227 */ /* 0x000fc800078e00ff */
[C---:B------:R-:W-:Y:S02]  /*0790*/  IMAD R11, R16.reuse, R10, R11 ;  /* 0x0000000a100b7224 */ /* 0x040fe400078e020b */
[----:B------:R-:W-:Y:S02]  /*07a0*/  IMAD.MOV R12, RZ, RZ, -R12 ;  /* 0x000000ffff0c7224 */ /* 0x000fe400078e0a0c */
[----:B------:R-:W-:Y:S01]  /*07b0*/  IMAD.MOV R20, RZ, RZ, -R20 ;  /* 0x000000ffff147224 */ /* 0x000fe200078e0a14 */
[----:B------:R-:W-:Y:S01]  /*07c0*/  ISETP.GT.U32.AND P1, PT, R16, R11, PT ;  /* 0x0000000b1000720c */ /* 0x000fe20003f24070 */
[----:B------:R-:W-:Y:S01]  /*07d0*/  IMAD R10, R17, R12, R22 ;  /* 0x0000000c110a7224 */ /* 0x000fe200078e0216 */
[----:B------:R-:W-:Y:S01]  /*07e0*/  LOP3.LUT R12, R0, R7, RZ, 0x3c, !PT ;  /* 0x00000007000c7212 */ /* 0x000fe200078e3cff */
[----:B------:R-:W-:Y:S02]  /*07f0*/  @!P0 IMAD.IADD R21, R21, 0x1, -R14 ;  /* 0x0000000115158824 */ /* 0x000fe400078e0a0e */
[----:B------:R-:W-:Y:S01]  /*0800*/  @!P0 VIADD R8, R8, 0x1 ;  /* 0x0000000108088836 */ /* 0x000fe20000000000 */
[----:B------:R-:W-:-:S02]  /*0810*/  ISETP.GT.U32.AND P2, PT, R17, R10, PT ;  /* 0x0000000a1100720c */ /* 0x000fc40003f44070 */
[----:B------:R-:W-:Y:S02]  /*0820*/  ISETP.GE.U32.AND P5, PT, R21, R14, PT ;  /* 0x0000000e1500720c */ /* 0x000fe40003fa6070 */
[----:B------:R-:W-:Y:S02]  /*0830*/  ISETP.GE.AND P3, PT, R12, RZ, PT ;  /* 0x000000ff0c00720c */ /* 0x000fe40003f66270 */
[----:B------:R-:W-:Y:S01]  /*0840*/  ISETP.NE.AND P0, PT, R7, RZ, PT ;  /* 0x000000ff0700720c */ /* 0x000fe20003f05270 */
[----:B------:R-:W-:-:S05]  /*0850*/  @!P1 IMAD.IADD R11, R11, 0x1, -R16 ;  /* 0x000000010b0b9824 */ /* 0x000fca00078e0a10 */
[----:B------:R-:W-:Y:S01]  /*0860*/  ISETP.GT.U32.AND P4, PT, R16, R11, PT ;  /* 0x0000000b1000720c */ /* 0x000fe20003f84070 */
[----:B------:R-:W-:Y:S01]  /*0870*/  @!P2 IMAD.IADD R10, R10, 0x1, -R17 ;  /* 0x000000010a0aa824 */ /* 0x000fe200078e0a11 */
[----:B------:R-:W-:Y:S01]  /*0880*/  ISETP.GE.AND P2, PT, R9, RZ, PT ;  /* 0x000000ff0900720c */ /* 0x000fe20003f46270 */
[----:B------:R-:W-:Y:S01]  /*0890*/  @P5 VIADD R8, R8, 0x1 ;  /* 0x0000000108085836 */ /* 0x000fe20000000000 */
[----:B------:R-:W-:Y:S02]  /*08a0*/  ISETP.NE.AND P5, PT, R6, RZ, PT ;  /* 0x000000ff0600720c */ /* 0x000fe40003fa5270 */
[----:B------:R-:W-:Y:S01]  /*08b0*/  ISETP.GT.U32.AND P1, PT, R17, R10, PT ;  /* 0x0000000a1100720c */ /* 0x000fe20003f24070 */
[----:B------:R-:W-:Y:S01]  /*08c0*/  @!P3 IMAD.MOV R8, RZ, RZ, -R8 ;  /* 0x000000ffff08b224 */ /* 0x000fe200078e0a08 */
[----:B------:R-:W-:-:S05]  /*08d0*/  @!P0 LOP3.LUT R8, RZ, R7, RZ, 0x33, !PT ;  /* 0x00000007ff088212 */ /* 0x000fca00078e33ff */
[----:B------:R-:W-:Y:S01]  /*08e0*/  @!P4 IMAD.IADD R11, R11, 0x1, -R16 ;  /* 0x000000010b0bc824 */ /* 0x000fe200078e0a10 */
[----:B------:R-:W-:-:S03]  /*08f0*/  ISETP.NE.AND P4, PT, R4, RZ, PT ;  /* 0x000000ff0400720c */ /* 0x000fc60003f85270 */
[----:B------:R-:W-:Y:S01]  /*0900*/  @!P2 IMAD.MOV R11, RZ, RZ, -R11 ;  /* 0x000000ffff0ba224 */ /* 0x000fe200078e0a0b */
[-C--:B------:R-:W-:Y:S01]  /*0910*/  @!P5 LOP3.LUT R11, RZ, R6.reuse, RZ, 0x33, !PT ;  /* 0x00000006ff0bd212 */ /* 0x080fe200078e33ff */
[----:B------:R-:W-:Y:S02]  /*0920*/  @!P1 IMAD.IADD R10, R10, 0x1, -R17 ;  /* 0x000000010a0a9824 */ /* 0x000fe400078e0a11 */
[----:B------:R-:W-:Y:S02]  /*0930*/  IMAD.MOV.U32 R17, RZ, RZ, -0x800001 ;  /* 0xff7fffffff117424 */ /* 0x000fe400078e00ff */
[----:B------:R-:W-:Y:S02]  /*0940*/  IMAD R6, R8, R6, R11 ;  /* 0x0000000608067224 */ /* 0x000fe400078e020b */
[----:B------:R-:W-:Y:S02]  /*0950*/  @!P6 IMAD.MOV R10, RZ, RZ, -R10 ;  /* 0x000000ffff0ae224 */ /* 0x000fe400078e0a0a */
[----:B------:R-:W-:Y:S01]  /*0960*/  @!P4 LOP3.LUT R10, RZ, R4, RZ, 0x33, !PT ;  /* 0x00000004ff0ac212 */ /* 0x000fe200078e33ff */
[----:B------:R-:W-:-:S02]  /*0970*/  IMAD R9, R6, UR5, RZ ;  /* 0x0000000506097c24 */ /* 0x000fc4000f8e02ff */
[----:B------:R-:W-:Y:S02]  /*0980*/  IMAD R6, R15, R20, R0 ;  /* 0x000000140f067224 */ /* 0x000fe400078e0200 */
[----:B------:R-:W-:Y:S02]  /*0990*/  IMAD R4, R10, UR8, R9 ;  /* 0x000000080a047c24 */ /* 0x000fe4000f8e0209 */
[----:B------:R-:W-:Y:S02]  /*09a0*/  IMAD.MOV.U32 R11, RZ, RZ, RZ ;  /* 0x000000ffff0b7224 */ /* 0x000fe400078e00ff */
[----:B-----5:R-:W-:-:S07]  /*09b0*/  IMAD R6, R6, UR4, RZ ;  /* 0x0000000406067c24 */ /* 0x020fce000f8e02ff */
.L_x_13:
[----:B------:R-:W0:Y:S01]  /*09c0*/  LDC R8, c[0x0][0x3b8] ;  /* 0x0000ee00ff087b82 */ /* 0x000e220000000800 */
[----:B------:R-:W1:Y:S01]  /*09d0*/  LDCU UR5, c[0x0][0x3b4] ;  /* 0x00007680ff0577ac */ /* 0x000e620008000800 */
[----:B------:R-:W-:Y:S02]  /*09e0*/  IMAD.IADD R9, R4, 0x1, R11 ;  /* 0x0000000104097824 */ /* 0x000fe400078e020b */
[----:B------:R-:W-:Y:S01]  /*09f0*/  VIADD R11, R11, 0x1 ;  /* 0x000000010b0b7836 */ /* 0x000fe20000000000 */
[----:B------:R-:W2:Y:S01]  /*0a00*/  LDCU UR4, c[0x0][0x3a8] ;  /* 0x00007500ff0477ac */ /* 0x000ea20008000800 */
[----:B------:R-:W-:-:S03]  /*0a10*/  IMAD.MOV.U32 R12, RZ, RZ, RZ ;  /* 0x000000ffff0c7224 */ /* 0x000fc600078e00ff */
[----:B-1----:R-:W-:Y:S01]  /*0a20*/  ISETP.NE.AND P0, PT, R11, UR5, PT ;  /* 0x000000050b007c0c */ /* 0x002fe2000bf05270 */
[----:B--2---:R-:W-:Y:S01]  /*0a30*/  IMAD R10, R9, UR4, R6 ;  /* 0x00000004090a7c24 */ /* 0x004fe2000f8e0206 */
[----:B0-----:R-:W-:-:S13]  /*0a40*/  ISETP.GE.U32.AND P1, PT, R8, 0x10, PT ;  /* 0x000000100800780c */ /* 0x001fda0003f26070 */
[----:B------:R-:W-:Y:S05]  /*0a50*/  @!P1 BRA `(.L_x_8) ;  /* 0x0000000000e49947 */ /* 0x000fea0003800000 */
[----:B------:R-:W-:Y:S01]  /*0a60*/  LOP3.LUT R12, R8, 0x7ffffff0, RZ, 0xc0, !PT ;  /* 0x7ffffff0080c7812 */ /* 0x000fe200078ec0ff */
[----:B------:R-:W-:-:S04]  /*0a70*/  IMAD.MOV.U32 R13, RZ, RZ, R10 ;  /* 0x000000ffff0d7224 */ /* 0x000fc800078e000a */
[----:B------:R-:W-:-:S07]  /*0a80*/  IMAD.MOV R25, RZ, RZ, -R12 ;  /* 0x000000ffff197224 */ /* 0x000fce00078e0a0c */
.L_x_9:
[----:B------:R-:W0:Y:S02]  /*0a90*/  LDC.64 R8, c[0x0][0x380] ;  /* 0x0000e000ff087b82 */ /* 0x000e240000000a00 */
[----:B0-----:R-:W-:-:S05]  /*0aa0*/  IMAD.WIDE R8, R13, 0x4, R8 ;  /* 0x000000040d087825 */ /* 0x001fca00078e0208 */
[----:B------:R-:W2:Y:S04]  /*0ab0*/  LDG.E R20, desc[UR6][R8.64] ;  /* 0x0000000608147981 */ /* 0x000ea8000c1e1900 */
[----:B------:R-:W3:Y:S04]  /*0ac0*/  LDG.E R26, desc[UR6][R8.64+0x4] ;  /* 0x00000406081a7981 */ /* 0x000ee8000c1e1900 */
[----:B------:R-:W4:Y:S04]  /*0ad0*/  LDG.E R24, desc[UR6][R8.64+0x8] ;  /* 0x0000080608187981 */ /* 0x000f28000c1e1900 */
[----:B------:R-:W5:Y:S04]  /*0ae0*/  LDG.E R23, desc[UR6][R8.64+0xc] ;  /* 0x00000c0608177981 */ /* 0x000f68000c1e1900 */
[----:B------:R-:W5:Y:S04]  /*0af0*/  LDG.E R22, desc[UR6][R8.64+0x10] ;  /* 0x0000100608167981 */ /* 0x000f68000c1e1900 */
[----:B------:R-:W5:Y:S04]  /*0b00*/  LDG.E R21, desc[UR6][R8.64+0x14] ;  /* 0x0000140608157981 */ /* 0x000f68000c1e1900 */
[----:B------:R-:W5:Y:S04]  /*0b10*/  LDG.E R16, desc[UR6][R8.64+0x18] ;  /* 0x0000180608107981 */ /* 0x000f68000c1e1900 */
[----:B------:R-:W5:Y:S04]  /*0b20*/  LDG.E R15, desc[UR6][R8.64+0x1c] ;  /* 0x00001c06080f7981 */ /* 0x000f68000c1e1900 */
[----:B------:R-:W5:Y:S01]  /*0b30*/  LDG.E R14, desc[UR6][R8.64+0x20] ;  /* 0x00002006080e7981 */ /* 0x000f62000c1e1900 */
[----:B--2---:R-:W-:-:S04]  /*0b40*/  FSETP.GT.AND P1, PT, R20, R17, PT ;  /* 0x000000111400720b */ /* 0x004fc80003f24000 */
[----:B------:R-:W-:Y:S02]  /*0b50*/  FSEL R17, R20, R17, P1 ;  /* 0x0000001114117208 */ /* 0x000fe40000800000 */
[----:B------:R-:W2:Y:S02]  /*0b60*/  LDG.E R20, desc[UR6][R8.64+0x24] ;  /* 0x0000240608147981 */ /* 0x000ea4000c1e1900 */
[----:B---3--:R-:W-:-:S04]  /*0b70*/  FSETP.GT.AND P1, PT, R26, R17, PT ;  /* 0x000000111a00720b */ /* 0x008fc80003f24000 */
[----:B------:R-:W-:Y:S02]  /*0b80*/  FSEL R27, R26, R17, P1 ;  /* 0x000000111a1b7208 */ /* 0x000fe40000800000 */
[----:B------:R-:W3:Y:S02]  /*0b90*/  LDG.E R17, desc[UR6][R8.64+0x28] ;  /* 0x0000280608117981 */ /* 0x000ee4000c1e1900 */
[----:B----4-:R-:W-:-:S04]  /*0ba0*/  FSETP.GT.AND P1, PT, R24, R27, PT ;  /* 0x0000001b1800720b */ /* 0x010fc80003f24000 */
[----:B------:R-:W-:Y:S02]  /*0bb0*/  FSEL R26, R24, R27, P1 ;  /* 0x0000001b181a7208 */ /* 0x000fe40000800000 */
[----:B------:R-:W4:Y:S02]  /*0bc0*/  LDG.E R24, desc[UR6][R8.64+0x2c] ;  /* 0x00002c0608187981 */ /* 0x000f24000c1e1900 */
[----:B-----5:R-:W-:-:S04]  /*0bd0*/  FSETP.GT.AND P1, PT, R23, R26, PT ;  /* 0x0000001a1700720b */ /* 0x020fc80003f24000 */
[----:B------:R-:W-:Y:S02]  /*0be0*/  FSEL R27, R23, R26, P1 ;  /* 0x0000001a171b7208 */ /* 0x000fe40000800000 */
[----:B------:R-:W5:Y:S02]  /*0bf0*/  LDG.E R23, desc[UR6][R8.64+0x30] ;  /* 0x0000300608177981 */ /* 0x000f64000c1e1900 */
[----:B------:R-:W-:-:S04]  /*0c00*/  FSETP.GT.AND P1, PT, R22, R27, PT ;  /* 0x0000001b1600720b */ /* 0x000fc80003f24000 */
[----:B------:R-:W-:Y:S02]  /*0c10*/  FSEL R26, R22, R27, P1 ;  /* 0x0000001b161a7208 */ /* 0x000fe40000800000 */
[----:B------:R-:W5:Y:S02]  /*0c20*/  LDG.E R22, desc[UR6][R8.64+0x34] ;  /* 0x0000340608167981 */ /* 0x000f64000c1e1900 */
[----:B------:R-:W-:-:S04]  /*0c30*/  FSETP.GT.AND P1, PT, R21, R26, PT ;  /* 0x0000001a1500720b */ /* 0x000fc80003f24000 */
[----:B------:R-:W-:Y:S02]  /*0c40*/  FSEL R27, R21, R26, P1 ;  /* 0x0000001a151b7208 */ /* 0x000fe40000800000 */
[----:B------:R-:W5:Y:S04]  /*0c50*/  LDG.E R21, desc[UR6][R8.64+0x38] ;  /* 0x0000380608157981 */ /* 0x000f68000c1e1900 */
[----:B------:R-:W5:Y:S01]  /*0c60*/  LDG.E R26, desc[UR6][R8.64+0x3c] ;  /* 0x00003c06081a7981 */ /* 0x000f62000c1e1900 */
[CC--:B------:R-:W-:Y:S01]  /*0c70*/  FSETP.GT.AND P1, PT, R16.reuse, R27.reuse, PT ;  /* 0x0000001b1000720b */ /* 0x0c0fe20003f24000 */
[----:B------:R-:W-:Y:S02]  /*0c80*/  VIADD R25, R25, 0x10 ;  /* 0x0000001019197836 */ /* 0x000fe40000000000 */
[----:B------:R-:W-:Y:S01]  /*0c90*/  VIADD R13, R13, 0x10 ;  /* 0x000000100d0d7836 */ /* 0x000fe20000000000 */
[----:B------:R-:W-:-:S02]  /*0ca0*/  FSEL R16, R16, R27, P1 ;  /* 0x0000001b10107208 */ /* 0x000fc40000800000 */
[----:B------:R-:W-:Y:S02]  /*0cb0*/  ISETP.NE.AND P2, PT, R25, RZ, PT ;  /* 0x000000ff1900720c */ /* 0x000fe40003f45270 */
[----:B------:R-:W-:-:S04]  /*0cc0*/  FSETP.GT.AND P1, PT, R15, R16, PT ;  /* 0x000000100f00720b */ /* 0x000fc80003f24000 */
[----:B------:R-:W-:-:S04]  /*0cd0*/  FSEL R15, R15, R16, P1 ;  /* 0x000000100f0f7208 */ /* 0x000fc80000800000 */
[----:B------:R-:W-:-:S04]  /*0ce0*/  FSETP.GT.AND P1, PT, R14, R15, PT ;  /* 0x0000000f0e00720b */ /* 0x000fc80003f24000 */
[----:B------:R-:W-:-:S04]  /*0cf0*/  FSEL R15, R14, R15, P1 ;  /* 0x0000000f0e0f7208 */ /* 0x000fc80000800000 */
[----:B--2---:R-:W-:-:S04]  /*0d00*/  FSETP.GT.AND P1, PT, R20, R15, PT ;  /* 0x0000000f1400720b */ /* 0x004fc80003f24000 */
[----:B------:R-:W-:-:S04]  /*0d10*/  FSEL R20, R20, R15, P1 ;  /* 0x0000000f14147208 */ /* 0x000fc80000800000 */
[----:B---3--:R-:W-:-:S04]  /*0d20*/  FSETP.GT.AND P1, PT, R17, R20, PT ;  /* 0x000000141100720b */ /* 0x008fc80003f24000 */
[----:B------:R-:W-:-:S04]  /*0d30*/  FSEL R17, R17, R20, P1 ;  /* 0x0000001411117208 */ /* 0x000fc80000800000 */
[----:B----4-:R-:W-:-:S04]  /*0d40*/  FSETP.GT.AND P1, PT, R24, R17, PT ;  /* 0x000000111800720b */ /* 0x010fc80003f24000 */
[----:B------:R-:W-:-:S04]  /*0d50*/  FSEL R24, R24, R17, P1 ;  /* 0x0000001118187208 */ /* 0x000fc80000800000 */
[----:B-----5:R-:W-:-:S04]  /*0d60*/  FSETP.GT.AND P1, PT, R23, R24, PT ;  /* 0x000000181700720b */ /* 0x020fc80003f24000 */
[----:B------:R-:W-:-:S04]  /*0d70*/  FSEL R23, R23, R24, P1 ;  /* 0x0000001817177208 */ /* 0x000fc80000800000 */
[----:B------:R-:W-:-:S04]  /*0d80*/  FSETP.GT.AND P1, PT, R22, R23, PT ;  /* 0x000000171600720b */ /* 0x000fc80003f24000 */
[----:B------:R-:W-:-:S04]  /*0d90*/  FSEL R22, R22, R23, P1 ;  /* 0x0000001716167208 */ /* 0x000fc80000800000 */
[----:B------:R-:W-:-:S04]  /*0da0*/  FSETP.GT.AND P1, PT, R21, R22, PT ;  /* 0x000000161500720b */ /* 0x000fc80003f24000 */
[----:B------:R-:W-:-:S04]  /*0db0*/  FSEL R17, R21, R22, P1 ;  /* 0x0000001615117208 */ /* 0x000fc80000800000 */
[----:B------:R-:W-:-:S04]  /*0dc0*/  FSETP.GT.AND P1, PT, R26, R17, PT ;  /* 0x000000111a00720b */ /* 0x000fc80003f24000 */
[----:B------:R-:W-:Y:S01]  /*0dd0*/  FSEL R17, R26, R17, P1 ;  /* 0x000000111a117208 */ /* 0x000fe20000800000 */
[----:B------:R-:W-:Y:S08]  /*0de0*/  @P2 BRA `(.L_x_9) ;  /* 0xfffffffc00282947 */ /* 0x000ff0000383ffff */
.L_x_8:
[----:B------:R-:W-:-:S13]  /*0df0*/  ISETP.NE.AND P1, PT, R18, RZ, PT ;  /* 0x000000ff1200720c */ /* 0x000fda0003f25270 */
[----:B------:R-:W-:Y:S05]  /*0e00*/  @!P1 BRA `(.L_x_10) ;  /* 0x0000000400149947 */ /* 0x000fea0003800000 */
[----:B------:R-:W-:Y:S01]  /*0e10*/  VIADD R8, R18, 0xffffffff ;  /* 0xffffffff12087836 */ /* 0x000fe20000000000 */
[----:B------:R-:W-:-:S04]  /*0e20*/  ISETP.NE.AND P1, PT, R19, RZ, PT ;  /* 0x000000ff1300720c */ /* 0x000fc80003f25270 */
[----:B------:R-:W-:-:S13]  /*0e30*/  ISETP.GE.U32.AND P2, PT, R8, 0x7, PT ;  /* 0x000000070800780c */ /* 0x000fda0003f46070 */
[----:B------:R-:W-:Y:S05]  /*0e40*/  @!P2 BRA `(.L_x_11) ;  /* 0x000000000070a947 */ /* 0x000fea0003800000 */
[----:B------:R-:W0:Y:S01]  /*0e50*/  LDC.64 R8, c[0x0][0x380] ;  /* 0x0000e000ff087b82 */ /* 0x000e220000000a00 */
[----:B------:R-:W-:-:S04]  /*0e60*/  IMAD.IADD R13, R10, 0x1, R12 ;  /* 0x000000010a0d7824 */ /* 0x000fc800078e020c */
        /* <DEDUP_REMOVED lines=8> */
[----:B------:R-:W5:Y:S01]  /*0ef0*/  LDG.E R28, desc[UR6][R8.64+0x1c] ;  /* 0x00001c06081c7981 */ /* 0x000f62000c1e1900 */
[----:B------:R-:W-:Y:S01]  /*0f00*/  VIADD R12, R12, 0x8 ;  /* 0x000000080c0c7836 */ /* 0x000fe20000000000 */
        /* <DEDUP_REMOVED lines=13> */
[----:B------:R-:W-:-:S04]  /*0fe0*/  FSEL R13, R26, R13, P2 ;  /* 0x0000000d1a0d7208 */ /* 0x000fc80001000000 */
[----:B------:R-:W-:-:S04]  /*0ff0*/  FSETP.GT.AND P2, PT, R28, R13, PT ;  /* 0x0000000d1c00720b */ /* 0x000fc80003f44000 */
[----:B------:R-:W-:-:S09]  /*1000*/  FSEL R17, R28, R13, P2 ;  /* 0x0000000d1c117208 */ /* 0x000fd20001000000 */
.L_x_11:
        /* <DEDUP_REMOVED lines=20> */
[----:B------:R-:W-:-:S09]  /*1150*/  FSEL R17, R20, R13, P1 ;  /* 0x0000000d14117208 */ /* 0x000fd20000800000 */
.L_x_12:
[----:B------:R-:W-:Y:S05]  /*1160*/  @!P2 BRA `(.L_x_10) ;  /* 0x00000000003ca947 */ /* 0x000fea0003800000 */
[----:B------:R-:W0:Y:S01]  /*1170*/  LDC.64 R8, c[0x0][0x380] ;  /* 0x0000e000ff087b82 */ /* 0x000e220000000a00 */
[----:B------:R-:W-:-:S04]  /*1180*/  IMAD.IADD R13, R10, 0x1, R12 ;  /* 0x000000010a0d7824 */ /* 0x000fc800078e020c */
[----:B0-----:R-:W-:-:S05]  /*1190*/  IMAD.WIDE R8, R13, 0x4, R8 ;  /* 0x000000040d087825 */ /* 0x001fca00078e0208 */
[----:B------:R-:W2:Y:S01]  /*11a0*/  LDG.E R10, desc[UR6][R8.64] ;  /* 0x00000006080a7981 */ /* 0x000ea2000c1e1900 */
[----:B------:R-:W-:Y:S02]  /*11b0*/  ISETP.NE.AND P2, PT, R2, 0x1, PT ;  /* 0x000000010200780c */ /* 0x000fe40003f45270 */
[----:B--2---:R-:W-:-:S04]  /*11c0*/  FSETP.GT.AND P1, PT, R10, R17, PT ;  /* 0x000000110a00720b */ /* 0x004fc80003f24000 */
[----:B------:R-:W-:-:S07]  /*11d0*/  FSEL R17, R10, R17, P1 ;  /* 0x000000110a117208 */ /* 0x000fce0000800000 */
[----:B------:R-:W-:Y:S05]  /*11e0*/  @!P2 BRA `(.L_x_10) ;  /* 0x00000000001ca947 */ /* 0x000fea0003800000 */
[----:B------:R-:W-:Y:S01]  /*11f0*/  ISETP.NE.AND P2, PT, R2, 0x2, PT ;  /* 0x000000020200780c */ /* 0x000fe20003f45270 */
[----:B------:R-:W2:-:S12]  /*1200*/  LDG.E R10, desc[UR6][R8.64+0x4] ;  /* 0x00000406080a7981 */ /* 0x000e98000c1e1900 */
[----:B------:R-:W3:Y:S01]  /*1210*/  @P2 LDG.E R12, desc[UR6][R8.64+0x8] ;  /* 0x00000806080c2981 */ /* 0x000ee2000c1e1900 */
[----:B--2---:R-:W-:-:S04]  /*1220*/  FSETP.GT.AND P1, PT, R10, R17, PT ;  /* 0x000000110a00720b */ /* 0x004fc80003f24000 */
[----:B------:R-:W-:-:S04]  /*1230*/  FSEL R17, R10, R17, P1 ;  /* 0x000000110a117208 */ /* 0x000fc80000800000 */
[----:B---3--:R-:W-:-:S04]  /*1240*/  @P2 FSETP.GT.AND P1, PT, R12, R17, PT ;  /* 0x000000110c00220b */ /* 0x008fc80003f24000 */
[----:B------:R-:W-:-:S09]  /*1250*/  @P2 FSEL R17, R12, R17, P1 ;  /* 0x000000110c112208 */ /* 0x000fd20000800000 */
.L_x_10:
[----:B------:R-:W-:Y:S05]  /*1260*/  @P0 BRA `(.L_x_13) ;  /* 0xfffffff400d40947 */ /* 0x000fea000383ffff */
[----:B------:R-:W0:Y:S01]  /*1270*/  LDC.64 R8, c[0x0][0x388] ;  /* 0x0000e200ff087b82 */ /* 0x000e220000000a00 */
[----:B------:R-:W1:Y:S01]  /*1280*/  LDCU UR4, c[0x0][0x398] ;  /* 0x00007300ff0477ac */ /* 0x000e620008000800 */
[----:B0-----:R-:W-:-:S04]  /*1290*/  IMAD.WIDE R8, R0, 0x4, R8 ;  /* 0x0000000400087825 */ /* 0x001fc800078e0208 */
[----:B------:R-:W-:Y:S01]  /*12a0*/  IMAD.IADD R0, R3, 0x1, R0 ;  /* 0x0000000103007824 */ /* 0x000fe200078e0200 */
[----:B------:R0:W-:Y:S04]  /*12b0*/  STG.E desc[UR6][R8.64], R17 ;  /* 0x0000001108007986 */ /* 0x0001e8000c101906 */
[----:B-1----:R-:W-:-:S13]  /*12c0*/  ISETP.GE.AND P0, PT, R0, UR4, PT ;  /* 0x0000000400007c0c */ /* 0x002fda000bf06270 */
[----:B0-----:R-:W-:Y:S05]  /*12d0*/  @!P0 BRA `(.L_x_14) ;  /* 0xffffffec00bc8947 */ /* 0x001fea000383ffff */
[----:B------:R-:W-:Y:S05]  /*12e0*/  EXIT ;  /* 0x000000000000794d */ /* 0x000fea0003800000 */
.L_x_7:
[C---:B------:R-:W-:Y:S02]  /*12f0*/  LOP3.LUT R6, R4.reuse, 0xf, RZ, 0xc0, !PT ;  /* 0x0000000f04067812 */ /* 0x040fe400078ec0ff */
[C---:B------:R-:W-:Y:S02]  /*1300*/  LOP3.LUT R14, R4.reuse, 0x7, RZ, 0xc0, !PT ;  /* 0x00000007040e7812 */ /* 0x040fe400078ec0ff */
[C---:B------:R-:W-:Y:S02]  /*1310*/  LOP3.LUT R2, R4.reuse, 0x7ffffff0, RZ, 0xc0, !PT ;  /* 0x7ffffff004027812 */ /* 0x040fe400078ec0ff */
[----:B------:R-:W-:-:S07]  /*1320*/  LOP3.LUT R4, R4, 0x3, RZ, 0xc0, !PT ;  /* 0x0000000304047812 */ /* 0x000fce00078ec0ff */
.L_x_21:
[----:B------:R-:W0:Y:S01]  /*1330*/  LDC R17, c[0x0][0x3b0] ;  /* 0x0000ec00ff117b82 */ /* 0x000e220000000800 */
[----:B------:R-:W-:Y:S01]  /*1340*/  IABS R13, R5 ;  /* 0x00000005000d7213 */ /* 0x000fe20000000000 */
[----:B------:R-:W1:Y:S01]  /*1350*/  LDCU UR5, c[0x0][0x3a4] ;  /* 0x00007480ff0577ac */ /* 0x000e620008000800 */
[----:B------:R-:W-:Y:S02]  /*1360*/  IABS R19, R7 ;  /* 0x0000000700137213 */ /* 0x000fe40000000000 */
[----:B------:R-:W2:Y:S01]  /*1370*/  I2F.RP R16, R13 ;  /* 0x0000000d00107306 */ /* 0x000ea20000209400 */
[----:B------:R-:W-:Y:S01]  /*1380*/  ISETP.NE.AND P5, PT, R5, RZ, PT ;  /* 0x000000ff0500720c */ /* 0x000fe20003fa5270 */
[----:B------:R-:W3:Y:S01]  /*1390*/  LDCU UR8, c[0x0][0x3bc] ;  /* 0x00007780ff0877ac */ /* 0x000ee20008000800 */
[----:B------:R-:W4:Y:S01]  /*13a0*/  LDC R18, c[0x0][0x3a0] ;  /* 0x0000e800ff127b82 */ /* 0x000f220000000800 */
[----:B------:R-:W5:Y:S04]  /*13b0*/  LDCU UR4, c[0x0][0x3c0] ;  /* 0x00007800ff0477ac */ /* 0x000f680008000800 */
[----:B------:R-:W1:Y:S03]  /*13c0*/  I2F.RP R24, R19 ;  /* 0x0000001300187306 */ /* 0x000e660000209400 */
[----:B------:R-:W3:Y:S05]  /*13d0*/  LDC R15, c[0x0][0x3ac] ;  /* 0x0000eb00ff0f7b82 */ /* 0x000eea0000000800 */
[----:B--2---:R-:W2:Y:S01]  /*13e0*/  MUFU.RCP R16, R16 ;  /* 0x0000001000107308 */ /* 0x004ea20000001000 */
[----:B0-----:R-:W-:-:S07]  /*13f0*/  IABS R12, R17 ;  /* 0x00000011000c7213 */ /* 0x001fce0000000000 */
[----:B------:R-:W0:Y:S08]  /*1400*/  I2F.RP R20, R12 ;  /* 0x0000000c00147306 */ /* 0x000e300000209400 */
[----:B-1----:R-:W1:Y:S01]  /*1410*/  MUFU.RCP R24, R24 ;  /* 0x0000001800187308 */ /* 0x002e620000001000 */
[----:B--2---:R-:W-:Y:S01]  /*1420*/  VIADD R8, R16, 0xffffffe ;  /* 0x0ffffffe10087836 */ /* 0x004fe20000000000 */
[----:B---3--:R-:W-:-:S02]  /*1430*/  IABS R16, R15 ;  /* 0x0000000f00107213 */ /* 0x008fc40000000000 */
[----:B------:R-:W-:-:S04]  /*1440*/  ISETP.NE.AND P6, PT, R15, RZ, PT ;  /* 0x000000ff0f00720c */ /* 0x000fc80003fc5270 */
[----:B0-----:R-:W0:Y:S08]  /*1450*/  MUFU.RCP R20, R20 ;  /* 0x0000001400147308 */ /* 0x001e300000001000 */
[----:B------:R2:W3:Y:S01]  /*1460*/  F2I.FTZ.U32.TRUNC.NTZ R9, R8 ;  /* 0x0000000800097305 */ /* 0x0004e2000021f000 */
[----:B-1----:R-:W-:-:S07]  /*1470*/  VIADD R24, R24, 0xffffffe ;  /* 0x0ffffffe18187836 */ /* 0x002fce0000000000 */
[----:B------:R-:W-:Y:S01]  /*1480*/  I2F.RP R23, R16 ;  /* 0x0000001000177306 */ /* 0x000fe20000209400 */
[----:B0-----:R-:W-:Y:S01]  /*1490*/  VIADD R10, R20, 0xffffffe ;  /* 0x0ffffffe140a7836 */ /* 0x001fe20000000000 */
[----:B----4-:R-:W-:Y:S01]  /*14a0*/  IABS R20, R18 ;  /* 0x0000001200147213 */ /* 0x010fe20000000000 */
[----:B--2---:R-:W-:Y:S02]  /*14b0*/  IMAD.MOV.U32 R8, RZ, RZ, RZ ;  /* 0x000000ffff087224 */ /* 0x004fe400078e00ff */
[----:B---3--:R-:W-:-:S03]  /*14c0*/  IMAD.MOV R22, RZ, RZ, -R9 ;  /* 0x000000ffff167224 */ /* 0x008fc600078e0a09 */
[----:B------:R0:W1:Y:S01]  /*14d0*/  F2I.FTZ.U32.TRUNC.NTZ R11, R10 ;  /* 0x0000000a000b7305 */ /* 0x000062000021f000 */
[----:B------:R-:W-:-:S04]  /*14e0*/  IMAD R21, R22, R13, RZ ;  /* 0x0000000d16157224 */ /* 0x000fc800078e02ff */
[----:B------:R-:W-:-:S03]  /*14f0*/  IMAD.HI.U32 R8, R9, R21, R8 ;  /* 0x0000001509087227 */ /* 0x000fc600078e0008 */
[----:B------:R-:W2:Y:S01]  /*1500*/  I2F.RP R25, R20 ;  /* 0x0000001400197306 */ /* 0x000ea20000209400 */
[----:B------:R-:W-:Y:S01]  /*1510*/  IABS R21, R0 ;  /* 0x0000000000157213 */ /* 0x000fe20000000000 */
[----:B0-----:R-:W-:Y:S01]  /*1520*/  IMAD.MOV.U32 R10, RZ, RZ, RZ ;  /* 0x000000ffff0a7224 */ /* 0x001fe200078e00ff */
[----:B------:R-:W-:Y:S01]  /*1530*/  IABS R9, R5 ;  /* 0x0000000500097213 */ /* 0x000fe20000000000 */
[----:B-1----:R-:W-:-:S04]  /*1540*/  IMAD.MOV R27, RZ, RZ, -R11 ;  /* 0x000000ffff1b7224 */ /* 0x002fc800078e0a0b */
[----:B------:R-:W0:Y:S01]  /*1550*/  MUFU.RCP R23, R23 ;  /* 0x0000001700177308 */ /* 0x000e220000001000 */
[----:B------:R-:W-:Y:S02]  /*1560*/  IMAD.MOV R26, RZ, RZ, -R9 ;  /* 0x000000ffff1a7224 */ /* 0x000fe400078e0a09 */
[----:B------:R-:W-:-:S04]  /*1570*/  IMAD R27, R27, R12, RZ ;  /* 0x0000000c1b1b7224 */ /* 0x000fc800078e02ff */
[----:B------:R-:W-:Y:S01]  /*1580*/  IMAD.HI.U32 R22, R11, R27, R10 ;  /* 0x0000001b0b167227 */ /* 0x000fe200078e000a */
[----:B------:R0:W1:Y:S03]  /*1590*/  F2I.FTZ.U32.TRUNC.NTZ R9, R24 ;  /* 0x0000001800097305 */ /* 0x000066000021f000 */
[----:B------:R-:W-:-:S04]  /*15a0*/  IMAD.HI.U32 R10, R8, R21, RZ ;  /* 0x00000015080a7227 */ /* 0x000fc800078e00ff */
[----:B------:R-:W-:Y:S01]  /*15b0*/  IMAD R8, R10, R26, R21 ;  /* 0x0000001a0a087224 */ /* 0x000fe200078e0215 */
[----:B--2---:R2:W3:Y:S01]  /*15c0*/  MUFU.RCP R11, R25 ;  /* 0x00000019000b7308 */ /* 0x0044e20000001000 */
[----:B------:R-:W-:-:S03]  /*15d0*/  IMAD.HI.U32 R22, R22, R21, RZ ;  /* 0x0000001516167227 */ /* 0x000fc600078e00ff */
[----:B------:R-:W-:Y:S01]  /*15e0*/  ISETP.GT.U32.AND P4, PT, R13, R8, PT ;  /* 0x000000080d00720c */ /* 0x000fe20003f84070 */
[----:B0-----:R-:W-:Y:S02]  /*15f0*/  VIADD R24, R23, 0xffffffe ;  /* 0x0ffffffe17187836 */ /* 0x001fe40000000000 */
[----:B-1----:R-:W-:Y:S02]  /*1600*/  IMAD.MOV R26, RZ, RZ, -R9 ;  /* 0x000000ffff1a7224 */ /* 0x002fe400078e0a09 */
[----:B--2---:R-:W-:Y:S02]  /*1610*/  IMAD.MOV R25, RZ, RZ, -R22 ;  /* 0x000000ffff197224 */ /* 0x004fe400078e0a16 */
[----:B------:R-:W-:Y:S02]  /*1620*/  IMAD R23, R26, R19, RZ ;  /* 0x000000131a177224 */ /* 0x000fe400078e02ff */
[----:B------:R-:W-:-:S04]  /*1630*/  IMAD R25, R12, R25, R21 ;  /* 0x000000190c197224 */ /* 0x000fc800078e0215 */
[----:B------:R-:W-:Y:S01]  /*1640*/  @!P4 IMAD.IADD R8, R8, 0x1, -R13 ;  /* 0x000000010808c824 */ /* 0x000fe200078e0a0d */
[----:B------:R-:W-:Y:S01]  /*1650*/  ISETP.GT.U32.AND P2, PT, R12, R25, PT ;  /* 0x000000190c00720c */ /* 0x000fe20003f44070 */
[----:B---3--:R-:W-:Y:S02]  /*1660*/  VIADD R11, R11, 0xffffffe ;  /* 0x0ffffffe0b0b7836 */ /* 0x008fe40000000000 */
[----:B------:R-:W-:Y:S01]  /*1670*/  @!P4 VIADD R10, R10, 0x1 ;  /* 0x000000010a0ac836 */ /* 0x000fe20000000000 */
[----:B------:R-:W-:Y:S01]  /*1680*/  ISETP.GE.U32.AND P3, PT, R8, R13, PT ;  /* 0x0000000d0800720c */ /* 0x000fe20003f66070 */
[----:B------:R-:W-:Y:S01]  /*1690*/  IMAD.MOV.U32 R8, RZ, RZ, RZ ;  /* 0x000000ffff087224 */ /* 0x000fe200078e00ff */
[----:B------:R-:W0:Y:S03]  /*16a0*/  F2I.FTZ.U32.TRUNC.NTZ R13, R24 ;  /* 0x00000018000d7305 */ /* 0x000e26000021f000 */
[----:B------:R-:W-:Y:S01]  /*16b0*/  IMAD.HI.U32 R8, R9, R23, R8 ;  /* 0x0000001709087227 */ /* 0x000fe200078e0008 */
[----:B------:R-:W-:-:S02]  /*16c0*/  LOP3.LUT R9, R0, R5, RZ, 0x3c, !PT ;  /* 0x0000000500097212 */ /* 0x000fc400078e3cff */
[----:B------:R-:W-:Y:S01]  /*16d0*/  LOP3.LUT R23, R0, R17, RZ, 0x3c, !PT ;  /* 0x0000001100177212 */ /* 0x000fe200078e3cff */
[----:B------:R-:W-:Y:S01]  /*16e0*/  @!P2 IMAD.IADD R25, R25, 0x1, -R12 ;  /* 0x000000011919a824 */ /* 0x000fe200078e0a0c */
[----:B------:R-:W1:Y:S01]  /*16f0*/  F2I.FTZ.U32.TRUNC.NTZ R11, R11 ;  /* 0x0000000b000b7305 */ /* 0x000e62000021f000 */
[----:B------:R-:W-:Y:S01]  /*1700*/  ISETP.GE.AND P1, PT, R9, RZ, PT ;  /* 0x000000ff0900720c */ /* 0x000fe20003f26270 */
[----:B------:R-:W-:Y:S01]  /*1710*/  @!P2 VIADD R22, R22, 0x1 ;  /* 0x000000011616a836 */ /* 0x000fe20000000000 */
[----:B------:R-:W-:Y:S01]  /*1720*/  ISETP.GE.AND P0, PT, R23, RZ, PT ;  /* 0x000000ff1700720c */ /* 0x000fe20003f06270 */
[----:B------:R-:W-:Y:S01]  /*1730*/  @P3 VIADD R10, R10, 0x1 ;  /* 0x000000010a0a3836 */ /* 0x000fe20000000000 */
[----:B------:R-:W-:Y:S01]  /*1740*/  ISETP.GE.U32.AND P4, PT, R25, R12, PT ;  /* 0x0000000c1900720c */ /* 0x000fe20003f86070 */
[----:B------:R-:W-:Y:S01]  /*1750*/  IMAD.MOV.U32 R12, RZ, RZ, RZ ;  /* 0x000000ffff0c7224 */ /* 0x000fe200078e00ff */
[----:B------:R-:W-:Y:S01]  /*1760*/  ISETP.NE.AND P3, PT, R17, RZ, PT ;  /* 0x000000ff1100720c */ /* 0x000fe20003f65270 */
[----:B------:R-:W-:-:S02]  /*1770*/  IMAD.MOV.U32 R9, RZ, RZ, R10 ;  /* 0x000000ffff097224 */ /* 0x000fc400078e000a */
[----:B------:R-:W-:Y:S02]  /*1780*/  IMAD.MOV.U32 R10, RZ, RZ, RZ ;  /* 0x000000ffff0a7224 */ /* 0x000fe400078e00ff */
[----:B0-----:R-:W-:Y:S02]  /*1790*/  IMAD.MOV R25, RZ, RZ, -R13 ;  /* 0x000000ffff197224 */ /* 0x001fe400078e0a0d */
[----:B------:R-:W-:Y:S01]  /*17a0*/  @!P1 IMAD.MOV R9, RZ, RZ, -R9 ;  /* 0x000000ffff099224 */ /* 0x000fe200078e0a09 */
[----:B------:R-:W-:Y:S01]  /*17b0*/  @!P5 LOP3.LUT R9, RZ, R5, RZ, 0x33, !PT ;  /* 0x00000005ff09d212 */ /* 0x000fe200078e33ff */
[----:B-1----:R-:W-:Y:S02]  /*17c0*/  IMAD.MOV R23, RZ, RZ, -R11 ;  /* 0x000000ffff177224 */ /* 0x002fe400078e0a0b */
[----:B------:R-:W-:Y:S01]  /*17d0*/  @P4 VIADD R22, R22, 0x1 ;  /* 0x0000000116164836 */ /* 0x000fe20000000000 */
[----:B------:R-:W-:Y:S01]  /*17e0*/  ISETP.GE.AND P5, PT, R9, RZ, PT ;  /* 0x000000ff0900720c */ /* 0x000fe20003fa6270 */
[----:B------:R-:W-:-:S02]  /*17f0*/  IMAD R23, R23, R20, RZ ;  /* 0x0000001417177224 */ /* 0x000fc400078e02ff */
[----:B------:R-:W-:-:S04]  /*1800*/  IMAD.HI.U32 R8, R8, R21, RZ ;  /* 0x0000001508087227 */ /* 0x000fc800078e00ff */
[----:B------:R-:W-:Y:S01]  /*1810*/  IMAD.HI.U32 R10, R11, R23, R10 ;  /* 0x000000170b0a7227 */ /* 0x000fe200078e000a */
[----:B------:R-:W-:-:S03]  /*1820*/  IABS R23, R9 ;  /* 0x0000000900177213 */ /* 0x000fc60000000000 */
[----:B------:R-:W-:Y:S02]  /*1830*/  IMAD R11, R25, R16, RZ ;  /* 0x00000010190b7224 */ /* 0x000fe400078e02ff */
[----:B------:R-:W-:Y:S01]  /*1840*/  @!P0 IMAD.MOV R22, RZ, RZ, -R22 ;  /* 0x000000ffff168224 */ /* 0x000fe200078e0a16 */
[----:B------:R-:W-:Y:S01]  /*1850*/  @!P3 LOP3.LUT R22, RZ, R17, RZ, 0x33, !PT ;  /* 0x00000011ff16b212 */ /* 0x000fe200078e33ff */
[----:B------:R-:W-:Y:S01]  /*1860*/  IMAD.HI.U32 R12, R13, R11, R12 ;  /* 0x0000000b0d0c7227 */ /* 0x000fe200078e000c */
[----:B------:R-:W-:-:S03]  /*1870*/  IABS R13, R7 ;  /* 0x00000007000d7213 */ /* 0x000fc60000000000 */
[----:B------:R-:W-:Y:S01]  /*1880*/  IMAD.MOV.U32 R11, RZ, RZ, R23 ;  /* 0x000000ffff0b7224 */ /* 0x000fe200078e0017 */
[----:B------:R-:W-:Y:S01]  /*1890*/  IABS R23, R22 ;  /* 0x0000001600177213 */ /* 0x000fe20000000000 */
[----:B------:R-:W-:Y:S02]  /*18a0*/  IMAD.MOV R24, RZ, RZ, -R13 ;  /* 0x000000ffff187224 */ /* 0x000fe400078e0a0d */
[----:B------:R-:W-:-:S04]  /*18b0*/  IMAD.HI.U32 R10, R10, R11, RZ ;  /* 0x0000000b0a0a7227 */ /* 0x000fc800078e00ff */
[----:B------:R-:W-:Y:S02]  /*18c0*/  IMAD.MOV R13, RZ, RZ, -R10 ;  /* 0x000000ffff0d7224 */ /* 0x000fe400078e0a0a */
[----:B------:R-:W-:Y:S02]  /*18d0*/  IMAD R10, R8, R24, R21 ;  /* 0x00000018080a7224 */ /* 0x000fe400078e0215 */
[----:B------:R-:W-:Y:S02]  /*18e0*/  IMAD R11, R20, R13, R11 ;  /* 0x0000000d140b7224 */ /* 0x000fe400078e020b */
[----:B------:R-:W-:Y:S01]  /*18f0*/  IMAD.HI.U32 R12, R12, R23, RZ ;  /* 0x000000170c0c7227 */ /* 0x000fe200078e00ff */
[----:B------:R-:W-:Y:S02]  /*1900*/  ISETP.GT.U32.AND P3, PT, R19, R10, PT ;  /* 0x0000000a1300720c */ /* 0x000fe40003f64070 */
[----:B------:R-:W-:Y:S01]  /*1910*/  ISETP.GT.U32.AND P0, PT, R20, R11, PT ;  /* 0x0000000b1400720c */ /* 0x000fe20003f04070 */
[----:B------:R-:W-:-:S04]  /*1920*/  IMAD.MOV R12, RZ, RZ, -R12 ;  /* 0x000000ffff0c7224 */ /* 0x000fc800078e0a0c */
[----:B------:R-:W-:Y:S02]  /*1930*/  IMAD R13, R16, R12, R23 ;  /* 0x0000000c100d7224 */ /* 0x000fe400078e0217 */
[----:B------:R-:W-:-:S03]  /*1940*/  IMAD.MOV.U32 R12, RZ, RZ, RZ ;  /* 0x000000ffff0c7224 */ /* 0x000fc600078e00ff */
[----:B------:R-:W-:Y:S01]  /*1950*/  ISETP.GT.U32.AND P1, PT, R16, R13, PT ;  /* 0x0000000d1000720c */ /* 0x000fe20003f24070 */
[----:B------:R-:W-:Y:S02]  /*1960*/  @!P3 IMAD.IADD R10, R10, 0x1, -R19 ;  /* 0x000000010a0ab824 */ /* 0x000fe400078e0a13 */
[----:B------:R-:W-:Y:S02]  /*1970*/  @!P0 IMAD.IADD R11, R11, 0x1, -R20 ;  /* 0x000000010b0b8824 */ /* 0x000fe400078e0a14 */
[----:B------:R-:W-:Y:S01]  /*1980*/  @!P3 VIADD R8, R8, 0x1 ;  /* 0x000000010808b836 */ /* 0x000fe20000000000 */
[----:B------:R-:W-:Y:S02]  /*1990*/  ISETP.GE.U32.AND P2, PT, R10, R19, PT ;  /* 0x000000130a00720c */ /* 0x000fe40003f46070 */
[----:B------:R-:W-:Y:S02]  /*19a0*/  ISETP.GT.U32.AND P0, PT, R20, R11, PT ;  /* 0x0000000b1400720c */ /* 0x000fe40003f04070 */
[----:B------:R-:W-:-:S02]  /*19b0*/  LOP3.LUT R10, R0, R7, RZ, 0x3c, !PT ;  /* 0x00000007000a7212 */ /* 0x000fc400078e3cff */
[----:B------:R-:W-:Y:S01]  /*19c0*/  ISETP.NE.AND P3, PT, R7, RZ, PT ;  /* 0x000000ff0700720c */ /* 0x000fe20003f65270 */
[----:B------:R-:W-:Y:S01]  /*19d0*/  @!P1 IMAD.IADD R13, R13, 0x1, -R16 ;  /* 0x000000010d0d9824 */ /* 0x000fe200078e0a10 */
[----:B------:R-:W-:-:S04]  /*19e0*/  ISETP.GE.AND P1, PT, R10, RZ, PT ;  /* 0x000000ff0a00720c */ /* 0x000fc80003f26270 */
[----:B------:R-:W-:Y:S01]  /*19f0*/  ISETP.GT.U32.AND P4, PT, R16, R13, PT ;  /* 0x0000000d1000720c */ /* 0x000fe20003f84070 */
[----:B------:R-:W-:Y:S01]  /*1a00*/  @P2 VIADD R8, R8, 0x1 ;  /* 0x0000000108082836 */ /* 0x000fe20000000000 */
[----:B------:R-:W-:Y:S01]  /*1a10*/  ISETP.NE.AND P2, PT, R18, RZ, PT ;  /* 0x000000ff1200720c */ /* 0x000fe20003f45270 */
[----:B------:R-:W-:Y:S01]  /*1a20*/  @!P0 IMAD.IADD R11, R11, 0x1, -R20 ;  /* 0x000000010b0b8824 */ /* 0x000fe200078e0a14 */
[----:B------:R-:W-:-:S03]  /*1a30*/  ISETP.GE.AND P0, PT, R22, RZ, PT ;  /* 0x000000ff1600720c */ /* 0x000fc60003f06270 */
[----:B------:R-:W-:Y:S02]  /*1a40*/  @!P5 IMAD.MOV R11, RZ, RZ, -R11 ;  /* 0x000000ffff0bd224 */ /* 0x000fe400078e0a0b */
[----:B------:R-:W-:Y:S01]  /*1a50*/  @!P1 IMAD.MOV R8, RZ, RZ, -R8 ;  /* 0x000000ffff089224 */ /* 0x000fe200078e0a08 */
[----:B------:R-:W-:-:S03]  /*1a60*/  @!P3 LOP3.LUT R8, RZ, R7, RZ, 0x33, !PT ;  /* 0x00000007ff08b212 */ /* 0x000fc600078e33ff */
[----:B------:R-:W-:Y:S02]  /*1a70*/  @!P4 IMAD.IADD R13, R13, 0x1, -R16 ;  /* 0x000000010d0dc824 */ /* 0x000fe400078e0a10 */
[-C--:B------:R-:W-:Y:S02]  /*1a80*/  @!P2 LOP3.LUT R11, RZ, R18.reuse, RZ, 0x33, !PT ;  /* 0x00000012ff0ba212 */ /* 0x080fe400078e33ff */
[----:B------:R-:W-:Y:S01]  /*1a90*/  @!P0 IMAD.MOV R13, RZ, RZ, -R13 ;  /* 0x000000ffff0d8224 */ /* 0x000fe200078e0a0d */
[----:B------:R-:W-:Y:S01]  /*1aa0*/  @!P6 LOP3.LUT R13, RZ, R15, RZ, 0x33, !PT ;  /* 0x0000000fff0de212 */ /* 0x000fe200078e33ff */
[----:B------:R-:W-:Y:S02]  /*1ab0*/  IMAD.MOV.U32 R15, RZ, RZ, -0x800001 ;  /* 0xff7fffffff0f7424 */ /* 0x000fe400078e00ff */
[----:B------:R-:W-:Y:S02]  /*1ac0*/  IMAD R18, R8, R18, R11 ;  /* 0x0000001208127224 */ /* 0x000fe400078e020b */
[----:B------:R-:W-:-:S02]  /*1ad0*/  IMAD.MOV R11, RZ, RZ, -R22 ;  /* 0x000000ffff0b7224 */ /* 0x000fc400078e0a16 */
[----:B------:R-:W-:Y:S02]  /*1ae0*/  IMAD R18, R18, UR5, RZ ;  /* 0x0000000512127c24 */ /* 0x000fe4000f8e02ff */
[----:B------:R-:W-:Y:S02]  /*1af0*/  IMAD R11, R17, R11, R0 ;  /* 0x0000000b110b7224 */ /* 0x000fe400078e0200 */
[----:B------:R-:W-:Y:S02]  /*1b00*/  IMAD R17, R13, UR8, R18 ;  /* 0x000000080d117c24 */ /* 0x000fe4000f8e0212 */
[----:B------:R-:W-:Y:S02]  /*1b10*/  IMAD.MOV.U32 R13, RZ, RZ, -0x1 ;  /* 0xffffffffff0d7424 */ /* 0x000fe400078e00ff */
[----:B-----5:R-:W-:-:S07]  /*1b20*/  IMAD R11, R11, UR4, RZ ;  /* 0x000000040b0b7c24 */ /* 0x020fce000f8e02ff */
.L_x_20:
[----:B------:R-:W0:Y:S01]  /*1b30*/  LDCU UR4, c[0x0][0x3b8] ;  /* 0x00007700ff0477ac */ /* 0x000e220008000800 */
[----:B------:R-:W-:Y:S02]  /*1b40*/  IMAD.IADD R10, R17, 0x1, R12 ;  /* 0x00000001110a7824 */ /* 0x000fe400078e020c */
[----:B------:R-:W-:Y:S01]  /*1b50*/  VIADD R12, R12, 0x1 ;  /* 0x000000010c0c7836 */ /* 0x000fe20000000000 */
[----:B------:R-:W1:Y:S01]  /*1b60*/  LDCU UR8, c[0x0][0x3b4] ;  /* 0x00007680ff0877ac */ /* 0x000e620008000800 */
[----:B------:R-:W-:Y:S01]  /*1b70*/  IMAD.MOV.U32 R19, RZ, RZ, RZ ;  /* 0x000000ffff137224 */ /* 0x000fe200078e00ff */
[----:B------:R-:W2:Y:S01]  /*1b80*/  LDCU UR5, c[0x0][0x3a8] ;  /* 0x00007500ff0577ac */ /* 0x000ea20008000800 */
[----:B0-----:R-:W-:Y:S01]  /*1b90*/  UISETP.GE.U32.AND UP0, UPT, UR4, 0x10, UPT ;  /* 0x000000100400788c */ /* 0x001fe2000bf06070 */
[----:B-1----:R-:W-:Y:S01]  /*1ba0*/  ISETP.NE.AND P0, PT, R12, UR8, PT ;  /* 0x000000080c007c0c */ /* 0x002fe2000bf05270 */
[----:B--2---:R-:W-:-:S07]  /*1bb0*/  IMAD R10, R10, UR5, R11 ;  /* 0x000000050a0a7c24 */ /* 0x004fce000f8e020b */
[----:B------:R-:W-:Y:S05]  /*1bc0*/  BRA.U !UP0, `(.L_x_15) ;  /* 0x0000000508207547 */ /* 0x000fea000b800000 */
[----:B------:R-:W-:-:S07]  /*1bd0*/  IMAD.MOV.U32 R19, RZ, RZ, RZ ;  /* 0x000000ffff137224 */ /* 0x000fce00078e00ff */
.L_x_16:
        /* <DEDUP_REMOVED lines=13> */
[----:B------:R-:W-:-:S04]  /*1cb0*/  FSEL R15, R26, R15, P3 ;  /* 0x0000000f1a0f7208 */ /* 0x000fc80001800000 */
[----:B---3--:R-:W-:-:S04]  /*1cc0*/  FSETP.GT.AND P1, PT, R28, R15, PT ;  /* 0x0000000f1c00720b */ /* 0x008fc80003f24000 */
[----:B------:R-:W-:Y:S02]  /*1cd0*/  FSEL R27, R28, R15, P1 ;  /* 0x0000000f1c1b7208 */ /* 0x000fe40000800000 */
[----:B------:R-:W2:Y:S02]  /*1ce0*/  LDG.E R15, desc[UR6][R8.64+0x24] ;  /* 0x00002406080f7981 */ /* 0x000ea4000c1e1900 */
[----:B----4-:R-:W-:-:S04]  /*1cf0*/  FSETP.GT.AND P2, PT, R22, R27, PT ;  /* 0x0000001b1600720b */ /* 0x010fc80003f44000 */
[----:B------:R-:W-:Y:S02]  /*1d00*/  FSEL R26, R22, R27, P2 ;  /* 0x0000001b161a7208 */ /* 0x000fe40001000000 */
[----:B------:R-:W3:Y:S02]  /*1d10*/  LDG.E R22, desc[UR6][R8.64+0x28] ;  /* 0x0000280608167981 */ /* 0x000ee4000c1e1900 */
[----:B-----5:R-:W-:-:S04]  /*1d20*/  FSETP.GT.AND P4, PT, R23, R26, PT ;  /* 0x0000001a1700720b */ /* 0x020fc80003f84000 */
[----:B------:R-:W-:Y:S02]  /*1d30*/  FSEL R26, R23, R26, P4 ;  /* 0x0000001a171a7208 */ /* 0x000fe40002000000 */
[----:B------:R-:W4:Y:S02]  /*1d40*/  LDG.E R23, desc[UR6][R8.64+0x2c] ;  /* 0x00002c0608177981 */ /* 0x000f24000c1e1900 */
[----:B------:R-:W-:-:S04]  /*1d50*/  FSETP.GT.AND P6, PT, R25, R26, PT ;  /* 0x0000001a1900720b */ /* 0x000fc80003fc4000 */
[----:B------:R-:W-:Y:S02]  /*1d60*/  FSEL R27, R25, R26, P6 ;  /* 0x0000001a191b7208 */ /* 0x000fe40003000000 */
[----:B------:R-:W5:Y:S02]  /*1d70*/  LDG.E R25, desc[UR6][R8.64+0x30] ;  /* 0x0000300608197981 */ /* 0x000f64000c1e1900 */
[----:B------:R-:W-:Y:S02]  /*1d80*/  FSETP.GT.AND P5, PT, R24, R27, PT ;  /* 0x0000001b1800720b */ /* 0x000fe40003fa4000 */
[----:B------:R-:W-:Y:S01]  /*1d90*/  SEL R13, R16, R13, P3 ;  /* 0x0000000d100d7207 */ /* 0x000fe20001800000 */
[----:B------:R-:W5:Y:S01]  /*1da0*/  LDG.E R26, desc[UR6][R8.64+0x3c] ;  /* 0x00003c06081a7981 */ /* 0x000f62000c1e1900 */
[----:B------:R-:W-:-:S03]  /*1db0*/  FSEL R27, R24, R27, P5 ;  /* 0x0000001b181b7208 */ /* 0x000fc60002800000 */
[----:B------:R-:W5:Y:S01]  /*1dc0*/  LDG.E R24, desc[UR6][R8.64+0x34] ;  /* 0x0000340608187981 */ /* 0x000f62000c1e1900 */
[----:B------:R-:W-:-:S04]  /*1dd0*/  FSETP.GT.AND P3, PT, R18, R27, PT ;  /* 0x0000001b1200720b */ /* 0x000fc80003f64000 */
[----:B------:R-:W-:Y:S02]  /*1de0*/  FSEL R27, R18, R27, P3 ;  /* 0x0000001b121b7208 */ /* 0x000fe40001800000 */
[----:B------:R-:W5:Y:S01]  /*1df0*/  LDG.E R18, desc[UR6][R8.64+0x38] ;  /* 0x0000380608127981 */ /* 0x000f62000c1e1900 */
[----:B------:R-:W-:Y:S01]  /*1e00*/  @P1 VIADD R13, R16, 0x1 ;  /* 0x00000001100d1836 */ /* 0x000fe20000000000 */
[----:B------:R-:W-:Y:S01]  /*1e10*/  FSETP.GT.AND P1, PT, R20, R27, PT ;  /* 0x0000001b1400720b */ /* 0x000fe20003f24000 */
[----:B------:R-:W-:-:S03]  /*1e20*/  @P2 VIADD R13, R16, 0x2 ;  /* 0x00000002100d2836 */ /* 0x000fc60000000000 */
[----:B------:R-:W-:-:S04]  /*1e30*/  FSEL R20, R20, R27, P1 ;  /* 0x0000001b14147208 */ /* 0x000fc80000800000 */
[----:B------:R-:W-:Y:S01]  /*1e40*/  FSETP.GT.AND P2, PT, R21, R20, PT ;  /* 0x000000141500720b */ /* 0x000fe20003f44000 */
[----:B------:R-:W-:-:S03]  /*1e50*/  @P4 VIADD R13, R16, 0x3 ;  /* 0x00000003100d4836 */ /* 0x000fc60000000000 */
[----:B------:R-:W-:Y:S01]  /*1e60*/  FSEL R20, R21, R20, P2 ;  /* 0x0000001415147208 */ /* 0x000fe20001000000 */
[C---:B------:R-:W-:Y:S02]  /*1e70*/  @P6 VIADD R13, R16.reuse, 0x4 ;  /* 0x00000004100d6836 */ /* 0x040fe40000000000 */
[C---:B------:R-:W-:Y:S02]  /*1e80*/  @P5 VIADD R13, R16.reuse, 0x5 ;  /* 0x00000005100d5836 */ /* 0x040fe40000000000 */
[C---:B------:R-:W-:Y:S02]  /*1e90*/  @P3 VIADD R13, R16.reuse, 0x6 ;  /* 0x00000006100d3836 */ /* 0x040fe40000000000 */
[C---:B------:R-:W-:Y:S02]  /*1ea0*/  @P1 VIADD R13, R16.reuse, 0x7 ;  /* 0x00000007100d1836 */ /* 0x040fe40000000000 */
[----:B------:R-:W-:Y:S02]  /*1eb0*/  @P2 VIADD R13, R16, 0x8 ;  /* 0x00000008100d2836 */ /* 0x000fe40000000000 */
        /* <DEDUP_REMOVED lines=10> */
[----:B------:R-:W-:Y:S01]  /*1f60*/  FSEL R25, R24, R25, P1 ;  /* 0x0000001918197208 */ /* 0x000fe20000800000 */
[----:B------:R-:W-:-:S03]  /*1f70*/  @P4 VIADD R13, R16, 0x9 ;  /* 0x00000009100d4836 */ /* 0x000fc60000000000 */
[-C--:B------:R-:W-:Y:S01]  /*1f80*/  FSETP.GT.AND P2, PT, R18, R25.reuse, PT ;  /* 0x000000191200720b */ /* 0x080fe20003f44000 */
[C---:B------:R-:W-:Y:S02]  /*1f90*/  @P6 VIADD R13, R16.reuse, 0xa ;  /* 0x0000000a100d6836 */ /* 0x040fe40000000000 */
[----:B------:R-:W-:Y:S01]  /*1fa0*/  @P5 VIADD R13, R16, 0xb ;  /* 0x0000000b100d5836 */ /* 0x000fe20000000000 */
[----:B------:R-:W-:Y:S01]  /*1fb0*/  FSEL R15, R18, R25, P2 ;  /* 0x00000019120f7208 */ /* 0x000fe20001000000 */
[C---:B------:R-:W-:Y:S02]  /*1fc0*/  @P3 VIADD R13, R16.reuse, 0xc ;  /* 0x0000000c100d3836 */ /* 0x040fe40000000000 */
[----:B------:R-:W-:Y:S01]  /*1fd0*/  @P1 VIADD R13, R16, 0xd ;  /* 0x0000000d100d1836 */ /* 0x000fe20000000000 */
[----:B------:R-:W-:Y:S02]  /*1fe0*/  ISETP.NE.AND P1, PT, R19, R2, PT ;  /* 0x000000021300720c */ /* 0x000fe40003f25270 */
[----:B------:R-:W-:-:S03]  /*1ff0*/  FSETP.GT.AND P4, PT, R26, R15, PT ;  /* 0x0000000f1a00720b */ /* 0x000fc60003f84000 */
[----:B------:R-:W-:Y:S01]  /*2000*/  @P2 VIADD R13, R16, 0xe ;  /* 0x0000000e100d2836 */ /* 0x000fe20000000000 */
[----:B------:R-:W-:-:S09]  /*2010*/  FSEL R15, R26, R15, P4 ;  /* 0x0000000f1a0f7208 */ /* 0x000fd20002000000 */
[----:B------:R-:W-:Y:S01]  /*2020*/  @P4 VIADD R13, R16, 0xf ;  /* 0x0000000f100d4836 */ /* 0x000fe20000000000 */
[----:B------:R-:W-:Y:S06]  /*2030*/  @P1 BRA `(.L_x_16) ;  /* 0xfffffff800e81947 */ /* 0x000fec000383ffff */
[----:B------:R-:W-:-:S07]  /*2040*/  IMAD.MOV.U32 R19, RZ, RZ, R2 ;  /* 0x000000ffff137224 */ /* 0x000fce00078e0002 */
.L_x_15:
        /* <DEDUP_REMOVED lines=19> */
[----:B------:R-:W-:Y:S02]  /*2180*/  FSEL R15, R24, R15, P3 ;  /* 0x0000000f180f7208 */ /* 0x000fe40001800000 */
[----:B------:R-:W-:Y:S02]  /*2190*/  SEL R13, R16, R13, P3 ;  /* 0x0000000d100d7207 */ /* 0x000fe40001800000 */
[----:B---3--:R-:W-:-:S04]  /*21a0*/  FSETP.GT.AND P6, PT, R26, R15, PT ;  /* 0x0000000f1a00720b */ /* 0x008fc80003fc4000 */
[----:B------:R-:W-:-:S04]  /*21b0*/  FSEL R15, R26, R15, P6 ;  /* 0x0000000f1a0f7208 */ /* 0x000fc80003000000 */
[----:B----4-:R-:W-:-:S04]  /*21c0*/  FSETP.GT.AND P5, PT, R28, R15, PT ;  /* 0x0000000f1c00720b */ /* 0x010fc80003fa4000 */
[----:B------:R-:W-:Y:S01]  /*21d0*/  FSEL R15, R28, R15, P5 ;  /* 0x0000000f1c0f7208 */ /* 0x000fe20002800000 */
[----:B------:R-:W-:-:S03]  /*21e0*/  @P6 VIADD R13, R16, 0x1 ;  /* 0x00000001100d6836 */ /* 0x000fc60000000000 */
[----:B-----5:R-:W-:-:S04]  /*21f0*/  FSETP.GT.AND P4, PT, R23, R15, PT ;  /* 0x0000000f1700720b */ /* 0x020fc80003f84000 */
[----:B------:R-:W-:Y:S01]  /*2200*/  FSEL R24, R23, R15, P4 ;  /* 0x0000000f17187208 */ /* 0x000fe20002000000 */
[----:B------:R-:W-:-:S03]  /*2210*/  @P5 VIADD R13, R16, 0x2 ;  /* 0x00000002100d5836 */ /* 0x000fc60000000000 */
[----:B------:R-:W-:-:S04]  /*2220*/  FSETP.GT.AND P2, PT, R21, R24, PT ;  /* 0x000000181500720b */ /* 0x000fc80003f44000 */
        /* <DEDUP_REMOVED lines=10> */
[----:B------:R-:W-:-:S08]  /*22d0*/  @P6 VIADD R13, R16, 0x6 ;  /* 0x00000006100d6836 */ /* 0x000fd00000000000 */
[----:B------:R-:W-:-:S07]  /*22e0*/  @P4 VIADD R13, R16, 0x7 ;  /* 0x00000007100d4836 */ /* 0x000fce0000000000 */
.L_x_18:
        /* <DEDUP_REMOVED lines=23> */
[----:B------:R-:W-:-:S08]  /*2460*/  @P3 VIADD R13, R16, 0x2 ;  /* 0x00000002100d3836 */ /* 0x000fd00000000000 */
[----:B------:R-:W-:-:S07]  /*2470*/  @P4 VIADD R13, R16, 0x3 ;  /* 0x00000003100d4836 */ /* 0x000fce0000000000 */
.L_x_19:
[----:B------:R-:W-:Y:S05]  /*2480*/  @!P5 BRA `(.L_x_17) ;  /* 0x000000000050d947 */ /* 0x000fea0003800000 */
[----:B------:R-:W0:Y:S01]  /*2490*/  LDC.64 R8, c[0x0][0x380] ;  /* 0x0000e000ff087b82 */ /* 0x000e220000000a00 */
[----:B------:R-:W-:-:S04]  /*24a0*/  IMAD.IADD R18, R10, 0x1, R19 ;  /* 0x000000010a127824 */ /* 0x000fc800078e0213 */
[----:B0-----:R-:W-:-:S05]  /*24b0*/  IMAD.WIDE R8, R18, 0x4, R8 ;  /* 0x0000000412087825 */ /* 0x001fca00078e0208 */
[----:B------:R-:W2:Y:S01]  /*24c0*/  LDG.E R10, desc[UR6][R8.64] ;  /* 0x00000006080a7981 */ /* 0x000ea2000c1e1900 */
[----:B------:R-:W-:Y:S02]  /*24d0*/  ISETP.NE.AND P2, PT, R4, 0x1, PT ;  /* 0x000000010400780c */ /* 0x000fe40003f45270 */
[----:B--2---:R-:W-:-:S04]  /*24e0*/  FSETP.GT.AND P1, PT, R10, R15, PT ;  /* 0x0000000f0a00720b */ /* 0x004fc80003f24000 */
[----:B------:R-:W-:Y:S02]  /*24f0*/  FSEL R15, R10, R15, P1 ;  /* 0x0000000f0a0f7208 */ /* 0x000fe40000800000 */
[----:B------:R-:W-:-:S05]  /*2500*/  SEL R13, R18, R13, P1 ;  /* 0x0000000d120d7207 */ /* 0x000fca0000800000 */
[----:B------:R-:W-:Y:S05]  /*2510*/  @!P2 BRA `(.L_x_17) ;  /* 0x00000000002ca947 */ /* 0x000fea0003800000 */
[----:B------:R-:W-:Y:S01]  /*2520*/  ISETP.NE.AND P3, PT, R4, 0x2, PT ;  /* 0x000000020400780c */ /* 0x000fe20003f65270 */
[----:B------:R-:W2:-:S12]  /*2530*/  LDG.E R10, desc[UR6][R8.64+0x4] ;  /* 0x00000406080a7981 */ /* 0x000e98000c1e1900 */
[----:B------:R-:W3:Y:S01]  /*2540*/  @P3 LDG.E R16, desc[UR6][R8.64+0x8] ;  /* 0x0000080608103981 */ /* 0x000ee2000c1e1900 */
[----:B------:R-:W-:Y:S02]  /*2550*/  PLOP3.LUT P4, PT, PT, PT, PT, 0x8, 0x80 ;  /* 0x000000000080781c */ /* 0x000fe40003f8e170 */
[----:B--2---:R-:W-:-:S04]  /*2560*/  FSETP.GT.AND P1, PT, R10, R15, PT ;  /* 0x0000000f0a00720b */ /* 0x004fc80003f24000 */
[----:B------:R-:W-:-:S04]  /*2570*/  FSEL R15, R10, R15, P1 ;  /* 0x0000000f0a0f7208 */ /* 0x000fc80000800000 */
[----:B---3--:R-:W-:-:S05]  /*2580*/  @P3 FSETP.GT.AND P2, PT, R16, R15, PT ;  /* 0x0000000f1000320b */ /* 0x008fca0003f44000 */
[----:B------:R-:W-:Y:S01]  /*2590*/  @P1 VIADD R13, R18, 0x1 ;  /* 0x00000001120d1836 */ /* 0x000fe20000000000 */
[----:B------:R-:W-:Y:S02]  /*25a0*/  @P3 PLOP3.LUT P4, PT, P2, PT, PT, 0x80, 0x8 ;  /* 0x000000000008381c */ /* 0x000fe4000178f070 */
[----:B------:R-:W-:-:S11]  /*25b0*/  @P3 FSEL R15, R16, R15, P2 ;  /* 0x0000000f100f3208 */ /* 0x000fd60001000000 */
[----:B------:R-:W-:-:S07]  /*25c0*/  @P4 VIADD R13, R18, 0x2 ;  /* 0x00000002120d4836 */ /* 0x000fce0000000000 */
.L_x_17:
[----:B------:R-:W-:Y:S05]  /*25d0*/  @P0 BRA `(.L_x_20) ;  /* 0xfffffff400540947 */ /* 0x000fea000383ffff */
[----:B------:R-:W0:Y:S01]  /*25e0*/  LDC.64 R8, c[0x0][0x388] ;  /* 0x0000e200ff087b82 */ /* 0x000e220000000a00 */
[----:B------:R-:W1:Y:S01]  /*25f0*/  LDCU UR4, c[0x0][0x398] ;  /* 0x00007300ff0477ac */ /* 0x000e620008000800 */
[----:B------:R-:W-:-:S06]  /*2600*/  I2FP.F32.S32 R13, R13 ;  /* 0x0000000d000d7245 */ /* 0x000fcc0000201400 */
[----:B------:R-:W2:Y:S01]  /*2610*/  LDC.64 R10, c[0x0][0x390] ;  /* 0x0000e400ff0a7b82 */ /* 0x000ea20000000a00 */
[----:B0-----:R-:W-:-:S05]  /*2620*/  IMAD.WIDE R8, R0, 0x4, R8 ;  /* 0x0000000400087825 */ /* 0x001fca00078e0208 */
[----:B------:R0:W-:Y:S01]  /*2630*/  STG.E desc[UR6][R8.64], R15 ;  /* 0x0000000f08007986 */ /* 0x0001e2000c101906 */
[----:B--2---:R-:W-:-:S04]  /*2640*/  IMAD.WIDE R10, R0, 0x4, R10 ;  /* 0x00000004000a7825 */ /* 0x004fc800078e020a */
[----:B------:R-:W-:Y:S01]  /*2650*/  IMAD.IADD R0, R3, 0x1, R0 ;  /* 0x0000000103007824 */ /* 0x000fe200078e0200 */
[----:B------:R0:W-:Y:S04]  /*2660*/  STG.E desc[UR6][R10.64], R13 ;  /* 0x0000000d0a007986 */ /* 0x0001e8000c101906 */
[----:B-1----:R-:W-:-:S13]  /*2670*/  ISETP.GE.AND P0, PT, R0, UR4, PT ;  /* 0x0000000400007c0c */ /* 0x002fda000bf06270 */
[----:B0-----:R-:W-:Y:S05]  /*2680*/  @!P0 BRA `(.L_x_21) ;  /* 0xffffffec00288947 */ /* 0x001fea000383ffff */
[----:B------:R-:W-:Y:S05]  /*2690*/  EXIT ;  /* 0x000000000000794d */ /* 0x000fea0003800000 */
.L_x_6:
[----:B------:R-:W0:Y:S02]  /*26a0*/  LDCU.64 UR8, c[0x0][0x390] ;  /* 0x00007200ff0877ac */ /* 0x000e240008000a00 */
[----:B0-----:R-:W-:-:S04]  /*26b0*/  UISETP.NE.U32.AND UP0, UPT, UR8, URZ, UPT ;  /* 0x000000ff0800728c */ /* 0x001fc8000bf05070 */
[----:B------:R-:W-:-:S09]  /*26c0*/  UISETP.NE.AND.EX UP0, UPT, UR9, URZ, UPT, UP0 ;  /* 0x000000ff0900728c */ /* 0x000fd2000bf05300 */
[----:B------:R-:W-:Y:S05]  /*26d0*/  BRA.U !UP0, `(.L_x_22) ;  /* 0x0000000108307547 */ /* 0x000fea000b800000 */
[----:B------:R-:W0:Y:S01]  /*26e0*/  LDC.64 R8, c[0x0][0x388] ;  /* 0x0000e200ff087b82 */ /* 0x000e220000000a00 */
[----:B------:R-:W-:Y:S02]  /*26f0*/  IMAD.MOV.U32 R15, RZ, RZ, -0x800001 ;  /* 0xff7fffffff0f7424 */ /* 0x000fe400078e00ff */
[----:B------:R-:W-:-:S05]  /*2700*/  IMAD.MOV.U32 R13, RZ, RZ, -0x40800000 ;  /* 0xbf800000ff0d7424 */ /* 0x000fca00078e00ff */
[----:B------:R-:W1:Y:S02]  /*2710*/  LDC.64 R10, c[0x0][0x390] ;  /* 0x0000e400ff0a7b82 */ /* 0x000e640000000a00 */
.L_x_23:
[----:B0-----:R-:W-:-:S04]  /*2720*/  IMAD.WIDE R4, R0, 0x4, R8 ;  /* 0x0000000400047825 */ /* 0x001fc800078e0208 */
[----:B-1----:R-:W-:Y:S01]  /*2730*/  IMAD.WIDE R6, R0, 0x4, R10 ;  /* 0x0000000400067825 */ /* 0x002fe200078e020a */
[----:B------:R2:W-:Y:S03]  /*2740*/  STG.E desc[UR6][R4.64], R15 ;  /* 0x0000000f04007986 */ /* 0x0005e6000c101906 */
[----:B------:R-:W-:Y:S01]  /*2750*/  IMAD.IADD R0, R3, 0x1, R0 ;  /* 0x0000000103007824 */ /* 0x000fe200078e0200 */
[----:B------:R2:W-:Y:S04]  /*2760*/  STG.E desc[UR6][R6.64], R13 ;  /* 0x0000000d06007986 */ /* 0x0005e8000c101906 */
[----:B------:R-:W-:-:S13]  /*2770*/  ISETP.GE.AND P0, PT, R0, UR5, PT ;  /* 0x0000000500007c0c */ /* 0x000fda000bf06270 */
[----:B--2---:R-:W-:Y:S05]  /*2780*/  @!P0 BRA `(.L_x_23) ;  /* 0xfffffffc00e48947 */ /* 0x004fea000383ffff */
[----:B------:R-:W-:Y:S05]  /*2790*/  EXIT ;  /* 0x000000000000794d */ /* 0x000fea0003800000 */
.L_x_22:
[----:B------:R-:W0:Y:S01]  /*27a0*/  LDC.64 R4, c[0x0][0x388] ;  /* 0x0000e200ff047b82 */ /* 0x000e220000000a00 */
[----:B------:R-:W-:-:S07]  /*27b0*/  IMAD.MOV.U32 R9, RZ, RZ, -0x800001 ;  /* 0xff7fffffff097424 */ /* 0x000fce00078e00ff */
.L_x_24:
[----:B0-----:R-:W-:-:S04]  /*27c0*/  IMAD.WIDE R6, R0, 0x4, R4 ;  /* 0x0000000400067825 */ /* 0x001fc800078e0204 */
[----:B------:R-:W-:Y:S01]  /*27d0*/  IMAD.IADD R0, R3, 0x1, R0 ;  /* 0x0000000103007824 */ /* 0x000fe200078e0200 */
[----:B------:R1:W-:Y:S04]  /*27e0*/  STG.E desc[UR6][R6.64], R9 ;  /* 0x0000000906007986 */ /* 0x0003e8000c101906 */
[----:B------:R-:W-:-:S13]  /*27f0*/  ISETP.GE.AND P0, PT, R0, UR5, PT ;  /* 0x0000000500007c0c */ /* 0x000fda000bf06270 */
[----:B-1----:R-:W-:Y:S05]  /*2800*/  @!P0 BRA `(.L_x_24) ;  /* 0xfffffffc00ec8947 */ /* 0x002fea000383ffff */
[----:B------:R-:W-:Y:S05]  /*2810*/  EXIT ;  /* 0x000000000000794d */ /* 0x000fea0003800000 */
.L_x_5:
        /* <DEDUP_REMOVED lines=8> */
.L_x_26:
        /* <DEDUP_REMOVED lines=8> */
.L_x_25:
[----:B------:R-:W0:Y:S01]  /*2920*/  LDC.64 R4, c[0x0][0x388] ;  /* 0x0000e200ff047b82 */ /* 0x000e220000000a00 */
[----:B------:R-:W-:-:S07]  /*2930*/  IMAD.MOV.U32 R9, RZ, RZ, -0x800001 ;  /* 0xff7fffffff097424 */ /* 0x000fce00078e00ff */
.L_x_27:
[----:B0-----:R-:W-:-:S04]  /*2940*/  IMAD.WIDE R6, R0, 0x4, R4 ;  /* 0x0000000400067825 */ /* 0x001fc800078e0204 */
[----:B------:R-:W-:Y:S01]  /*2950*/  IMAD.IADD R0, R3, 0x1, R0 ;  /* 0x0000000103007824 */ /* 0x000fe200078e0200 */
[----:B------:R1:W-:Y:S04]  /*2960*/  STG.E desc[UR6][R6.64], R9 ;  /* 0x0000000906007986 */ /* 0x0003e8000c101906 */
[----:B------:R-:W-:-:S13]  /*2970*/  ISETP.GE.AND P0, PT, R0, UR5, PT ;  /* 0x0000000500007c0c */ /* 0x000fda000bf06270 */
[----:B-1----:R-:W-:Y:S05]  /*2980*/  @!P0 BRA `(.L_x_27) ;  /* 0xfffffffc00ec8947 */ /* 0x002fea000383ffff */
[----:B------:R-:W-:Y:S05]  /*2990*/  EXIT ;  /* 0x000000000000794d */ /* 0x000fea0003800000 */
.L_x_28:
        /* <DEDUP_REMOVED lines=14> */
.L_x_31:


//--------------------- .nv.shared.reserved.0     --------------------------
	.section	.nv.shared.reserved.0,"aw",@nobits
	.weak		__nv_reservedSMEM_offset_0_alias
	.size		__nv_reservedSMEM_offset_0_alias, 0, 64
	.other		__nv_reservedSMEM_offset_0_alias,@"STO_CUDA_RESERVED_SHARED STV_DEFAULT"
__nv_reservedSMEM_offset_0_alias:
	.zero		0
	.zero		64


//--------------------- .nv.global                --------------------------
	.section	.nv.global,"aw",@nobits
.nv.global:
	.type		_ZN34_INTERNAL_680a9ca0_4_k_cu_9b74358a6thrust24THRUST_300001_SM_1000_NS3seqE,@object
	.size		_ZN34_INTERNAL_680a9ca0_4_k_cu_9b74358a6thrust24THRUST_300001_SM_1000_NS3seqE,(_ZN34_INTERNAL_680a9ca0_4_k_cu_9b74358a4cuda3std3__48in_placeE - _ZN34_INTERNAL_680a9ca0_4_k_cu_9b74358a6thrust24THRUST_300001_SM_1000_NS3seqE)
_ZN34_INTERNAL_680a9ca0_4_k_cu_9b74358a6thrust24THRUST_300001_SM_1000_NS3seqE:
	.zero		1
	.type		_ZN34_INTERNAL_680a9ca0_4_k_cu_9b74358a4cuda3std3__48in_placeE,@object
	.size		_ZN34_INTERNAL_680a9ca0_4_k_cu_9b74358a4cuda3std3__48in_placeE,(_ZN34_INTERNAL_680a9ca0_4_k_cu_9b74358a4cuda3std6ranges3__45__cpo4sizeE - _ZN34_INTERNAL_680a9ca0_4_k_cu_9b74358a4cuda3std3__48in_placeE)
_ZN34_INTERNAL_680a9ca0_4_k_cu_9b74358a4cuda3std3__48in_placeE:
	.zero		1
	.type		_ZN34_INTERNAL_680a9ca0_4_k_cu_9b74358a4cuda3std6ranges3__45__cpo4sizeE,@object
	.size		_ZN34_INTERNAL_680a9ca0_4_k_cu_9b74358a4cuda3std6ranges3__45__cpo4sizeE,(_ZN34_INTERNAL_680a9ca0_4_k_cu_9b74358a6thrust24THRUST_300001_SM_1000_NS12placeholders2_3E - _ZN34_INTERNAL_680a9ca0_4_k_cu_9b74358a4cuda3std6ranges3__45__cpo4sizeE)
_ZN34_INTERNAL_680a9ca0_4_k_cu_9b74358a4cuda3std6ranges3__45__cpo4sizeE:
	.zero		1
	.type		_ZN34_INTERNAL_680a9ca0_4_k_cu_9b74358a6thrust24THRUST_300001_SM_1000_NS12placeholders2_3E,@object
	.size		_ZN34_INTERNAL_680a9ca0_4_k_cu_9b74358a6thrust24THRUST_300001_SM_1000_NS12placeholders2_3E,(_ZN34_INTERNAL_680a9ca0_4_k_cu_9b74358a4cuda3std3__45__cpo6cbeginE - _ZN34_INTERNAL_680a9ca0_4_k_cu_9b74358a6thrust24THRUST_300001_SM_1000_NS12placeholders2_3E)
_ZN34_INTERNAL_680a9ca0_4_k_cu_9b74358a6thrust24THRUST_300001_SM_1000_NS12placeholders2_3E:
	.zero		1
	.type		_ZN34_INTERNAL_680a9ca0_4_k_cu_9b74358a4cuda3std3__45__cpo6cbeginE,@object
	.size		_ZN34_INTERNAL_680a9ca0_4_k_cu_9b74358a4cuda3std3__45__cpo6cbeginE,(_ZN34_INTERNAL_680a9ca0_4_k_cu_9b74358a4cuda3std6ranges3__45__cpo6cbeginE - _ZN34_INTERNAL_680a9ca0_4_k_cu_9b74358a4cuda3std3__45__cpo6cbeginE)
_ZN34_INTERNAL_680a9ca0_4_k_cu_9b74358a4cuda3std3__45__cpo6cbeginE:
	.zero		1
	.type		_ZN34_INTERNAL_680a9ca0_4_k_cu_9b74358a4cuda3std6ranges3__45__cpo6cbeginE,@object
	.size		_ZN34_INTERNAL_680a9ca0_4_k_cu_9b74358a4cuda3std6ranges3__45__cpo6cbeginE,(_ZN34_INTERNAL_680a9ca0_4_k_cu_9b74358a6thrust24THRUST_300001_SM_1000_NS12placeholders2_7E - _ZN34_INTERNAL_680a9ca0_4_k_cu_9b74358a4cuda3std6ranges3__45__cpo6cbeginE)
_ZN34_INTERNAL_680a9ca0_4_k_cu_9b74358a4cuda3std6ranges3__45__cpo6cbeginE:
	.zero		1
	.type		_ZN34_INTERNAL_680a9ca0_4_k_cu_9b74358a6thrust24THRUST_300001_SM_1000_NS12placeholders2_7E,@object
	.size		_ZN34_INTERNAL_680a9ca0_4_k_cu_9b74358a6thrust24THRUST_300001_SM_1000_NS12placeholders2_7E,(_ZN34_INTERNAL_680a9ca0_4_k_cu_9b74358a4cuda3std3__45__cpo7crbeginE - _ZN34_INTERNAL_680a9ca0_4_k_cu_9b74358a6thrust24THRUST_300001_SM_1000_NS12placeholders2_7E)
_ZN34_INTERNAL_680a9ca0_4_k_cu_9b74358a6thrust24THRUST_300001_SM_1000_NS12placeholders2_7E:
	.zero		1
	.type		_ZN34_INTERNAL_680a9ca0_4_k_cu_9b74358a4cuda3std3__45__cpo7crbeginE,@object
	.size		_ZN34_INTERNAL_680a9ca0_4_k_cu_9b74358a4cuda3std3__45__cpo7crbeginE,(_ZN34_INTERNAL_680a9ca0_4_k_cu_9b74358a4cuda3std6ranges3__45__cpo4nextE - _ZN34_INTERNAL_680a9ca0_4_k_cu_9b74358a4cuda3std3__45__cpo7crbeginE)
_ZN34_INTERNAL_680a9ca0_4_k_cu_9b74358a4cuda3std3__45__cpo7crbeginE:
	.zero		1
	.type		_ZN34_INTERNAL_680a9ca0_4_k_cu_9b74358a4cuda3std6ranges3__45__cpo4nextE,@object
	.size		_ZN34_INTERNAL_680a9ca0_4_k_cu_9b74358a4cuda3std6ranges3__45__cpo4nextE,(_ZN34_INTERNAL_680a9ca0_4_k_cu_9b74358a4cuda3std6ranges3__45__cpo4swapE - _ZN34_INTERNAL_680a9ca0_4_k_cu_9b74358a4cuda3std6ranges3__45__cpo4nextE)
_ZN34_INTERNAL_680a9ca0_4_k_cu_9b74358a4cuda3std6ranges3__45__cpo4nextE:
	.zero		1
	.type		_ZN34_INTERNAL_680a9ca0_4_k_cu_9b74358a4cuda3std6ranges3__45__cpo4swapE,@object
	.size		_ZN34_INTERNAL_680a9ca0_4_k_cu_9b74358a4cuda3std6ranges3__45__cpo4swapE,(_ZN34_INTERNAL_680a9ca0_4_k_cu_9b74358a6thrust24THRUST_300001_SM_1000_NS8cuda_cub10par_nosyncE - _ZN34_INTERNAL_680a9ca0_4_k_cu_9b74358a4cuda3std6ranges3__45__cpo4swapE)
_ZN34_INTERNAL_680a9ca0_4_k_cu_9b74358a4cuda3std6ranges3__45__cpo4swapE:
	.zero		1
	.type		_ZN34_INTERNAL_680a9ca0_4_k_cu_9b74358a6thrust24THRUST_300001_SM_1000_NS8cuda_cub10par_nosyncE,@object
	.size		_ZN34_INTERNAL_680a9ca0_4_k_cu_9b74358a6thrust24THRUST_300001_SM_1000_NS8cuda_cub10par_nosyncE,(_ZN34_INTERNAL_680a9ca0_4_k_cu_9b74358a6thrust24THRUST_300001_SM_1000_NS12placeholders2_9E - _ZN34_INTERNAL_680a9ca0_4_k_cu_9b74358a6thrust24THRUST_300001_SM_1000_NS8cuda_cub10par_nosyncE)
_ZN34_INTERNAL_680a9ca0_4_k_cu_9b74358a6thrust24THRUST_300001_SM_1000_NS8cuda_cub10par_nosyncE:
	.zero		1
	.type		_ZN34_INTERNAL_680a9ca0_4_k_cu_9b74358a6thrust24THRUST_300001_SM_1000_NS12placeholders2_9E,@object
	.size		_ZN34_INTERNAL_680a9ca0_4_k_cu_9b74358a6thrust24THRUST_300001_SM_1000_NS12placeholders2_9E,(_ZN34_INTERNAL_680a9ca0_4_k_cu_9b74358a4cuda3std3__436_GLOBAL__N__680a9ca0_4_k_cu_9b74358a6ignoreE - _ZN34_INTERNAL_680a9ca0_4_k_cu_9b74358a6thrust24THRUST_300001_SM_1000_NS12placeholders2_9E)
_ZN34_INTERNAL_680a9ca0_4_k_cu_9b74358a6thrust24THRUST_300001_SM_1000_NS12placeholders2_9E:
	.zero		1
	.type		_ZN34_INTERNAL_680a9ca0_4_k_cu_9b74358a4cuda3std3__436_GLOBAL__N__680a9ca0_4_k_cu_9b74358a6ignoreE,@object
	.size		_ZN34_INTERNAL_680a9ca0_4_k_cu_9b74358a4cuda3std3__436_GLOBAL__N__680a9ca0_4_k_cu_9b74358a6ignoreE,(_ZN34_INTERNAL_680a9ca0_4_k_cu_9b74358a4cuda3std6ranges3__45__cpo4dataE - _ZN34_INTERNAL_680a9ca0_4_k_cu_9b74358a4cuda3std3__436_GLOBAL__N__680a9ca0_4_k_cu_9b74358a6ignoreE)
_ZN34_INTERNAL_680a9ca0_4_k_cu_9b74358a4cuda3std3__436_GLOBAL__N__680a9ca0_4_k_cu_9b74358a6ignoreE:
	.zero		1
	.type		_ZN34_INTERNAL_680a9ca0_4_k_cu_9b74358a4cuda3std6ranges3__45__cpo4dataE,@object
	.size		_ZN34_INTERNAL_680a9ca0_4_k_cu_9b74358a4cuda3std6ranges3__45__cpo4dataE,(_ZN34_INTERNAL_680a9ca0_4_k_cu_9b74358a6thrust24THRUST_300001_SM_1000_NS12placeholders2_1E - _ZN34_INTERNAL_680a9ca0_4_k_cu_9b74358a4cuda3std6ranges3__45__cpo4dataE)
_ZN34_INTERNAL_680a9ca0_4_k_cu_9b74358a4cuda3std6ranges3__45__cpo4dataE:
	.zero		1
	.type		_ZN34_INTERNAL_680a9ca0_4_k_cu_9b74358a6thrust24THRUST_300001_SM_1000_NS12placeholders2_1E,@object
	.size		_ZN34_INTERNAL_680a9ca0_4_k_cu_9b74358a6thrust24THRUST_300001_SM_1000_NS12placeholders2_1E,(_ZN34_INTERNAL_680a9ca0_4_k_cu_9b74358a4cuda3std3__45__cpo5beginE - _ZN34_INTERNAL_680a9ca0_4_k_cu_9b74358a6thrust24THRUST_300001_SM_1000_NS12placeholders2_1E)
_ZN34_INTERNAL_680a9ca0_4_k_cu_9b74358a6thrust24THRUST_300001_SM_1000_NS12placeholders2_1E:
	.zero		1
	.type		_ZN34_INTERNAL_680a9ca0_4_k_cu_9b74358a4cuda3std3__45__cpo5beginE,@object
	.size		_ZN34_INTERNAL_680a9ca0_4_k_cu_9b74358a4cuda3std3__45__cpo5beginE,(_ZN34_INTERNAL_680a9ca0_4_k_cu_9b74358a4cuda3std6ranges3__45__cpo5beginE - _ZN34_INTERNAL_680a9ca0_4_k_cu_9b74358a4cuda3std3__45__cpo5beginE)
_ZN34_INTERNAL_680a9ca0_4_k_cu_9b74358a4cuda3std3__45__cpo5beginE:
	.zero		1
	.type		_ZN34_INTERNAL_680a9ca0_4_k_cu_9b74358a4cuda3std6ranges3__45__cpo5beginE,@object
	.size		_ZN34_INTERNAL_680a9ca0_4_k_cu_9b74358a4cuda3std6ranges3__45__cpo5beginE,(_ZN34_INTERNAL_680a9ca0_4_k_cu_9b74358a6thrust24THRUST_300001_SM_1000_NS12placeholders2_5E - _ZN34_INTERNAL_680a9ca0_4_k_cu_9b74358a4cuda3std6ranges3__45__cpo5beginE)
_ZN34_INTERNAL_680a9ca0_4_k_cu_9b74358a4cuda3std6ranges3__45__cpo5beginE:
	.zero		1
	.type		_ZN34_INTERNAL_680a9ca0_4_k_cu_9b74358a6thrust24THRUST_300001_SM_1000_NS12placeholders2_5E,@object
	.size		_ZN34_INTERNAL_680a9ca0_4_k_cu_9b74358a6thrust24THRUST_300001_SM_1000_NS12placeholders2_5E,(_ZN34_INTERNAL_680a9ca0_4_k_cu_9b74358a4cuda3std3__45__cpo6rbeginE - _ZN34_INTERNAL_680a9ca0_4_k_cu_9b74358a6thrust24THRUST_300001_SM_1000_NS12placeholders2_5E)
_ZN34_INTERNAL_680a9ca0_4_k_cu_9b74358a6thrust24THRUST_300001_SM_1000_NS12placeholders2_5E:
	.zero		1
	.type		_ZN34_INTERNAL_680a9ca0_4_k_cu_9b74358a4cuda3std3__45__cpo6rbeginE,@object
	.size		_ZN34_INTERNAL_680a9ca0_4_k_cu_9b74358a4cuda3std3__45__cpo6rbeginE,(_ZN34_INTERNAL_680a9ca0_4_k_cu_9b74358a4cuda3std6ranges3__45__cpo7advanceE - _ZN34_INTERNAL_680a9ca0_4_k_cu_9b74358a4cuda3std3__45__cpo6rbeginE)
_ZN34_INTERNAL_680a9ca0_4_k_cu_9b74358a4cuda3std3__45__cpo6rbeginE:
	.zero		1
	.type		_ZN34_INTERNAL_680a9ca0_4_k_cu_9b74358a4cuda3std6ranges3__45__cpo7advanceE,@object
	.size		_ZN34_INTERNAL_680a9ca0_4_k_cu_9b74358a4cuda3std6ranges3__45__cpo7advanceE,(_ZN34_INTERNAL_680a9ca0_4_k_cu_9b74358a4cuda3std3__47nulloptE - _ZN34_INTERNAL_680a9ca0_4_k_cu_9b74358a4cuda3std6ranges3__45__cpo7advanceE)
_ZN34_INTERNAL_680a9ca0_4_k_cu_9b74358a4cuda3std6ranges3__45__cpo7advanceE:
	.zero		1
	.type		_ZN34_INTERNAL_680a9ca0_4_k_cu_9b74358a4cuda3std3__47nulloptE,@object
	.size		_ZN34_INTERNAL_680a9ca0_4_k_cu_9b74358a4cuda3std3__47nulloptE,(_ZN34_INTERNAL_680a9ca0_4_k_cu_9b74358a4cuda3std6ranges3__45__cpo8distanceE - _ZN34_INTERNAL_680a9ca0_4_k_cu_9b74358a4cuda3std3__47nulloptE)
_ZN34_INTERNAL_680a9ca0_4_k_cu_9b74358a4cuda3std3__47nulloptE:
	.zero		1
	.type		_ZN34_INTERNAL_680a9ca0_4_k_cu_9b74358a4cuda3std6ranges3__45__cpo8distanceE,@object
	.size		_ZN34_INTERNAL_680a9ca0_4_k_cu_9b74358a4cuda3std6ranges3__45__cpo8distanceE,(_ZN34_INTERNAL_680a9ca0_4_k_cu_9b74358a6thrust24THRUST_300001_SM_1000_NS12placeholders3_10E - _ZN34_INTERNAL_680a9ca0_4_k_cu_9b74358a4cuda3std6ranges3__45__cpo8distanceE)
_ZN34_INTERNAL_680a9ca0_4_k_cu_9b74358a4cuda3std6ranges3__45__cpo8distanceE:
	.zero		1
	.type		_ZN34_INTERNAL_680a9ca0_4_k_cu_9b74358a6thrust24THRUST_300001_SM_1000_NS12placeholders3_10E,@object
	.size		_ZN34_INTERNAL_680a9ca0_4_k_cu_9b74358a6thrust24THRUST_300001_SM_1000_NS12placeholders3_10E,(_ZN34_INTERNAL_680a9ca0_4_k_cu_9b74358a4cuda3std3__419piecewise_constructE - _ZN34_INTERNAL_680a9ca0_4_k_cu_9b74358a6thrust24THRUST_300001_SM_1000_NS12placeholders3_10E)
_ZN34_INTERNAL_680a9ca0_4_k_cu_9b74358a6thrust24THRUST_300001_SM_1000_NS12placeholders3_10E:
	.zero		1
	.type		_ZN34_INTERNAL_680a9ca0_4_k_cu_9b74358a4cuda3std3__419piecewise_constructE,@object
	.size		_ZN34_INTERNAL_680a9ca0_4_k_cu_9b74358a4cuda3std3__419piecewise_constructE,(_ZN34_INTERNAL_680a9ca0_4_k_cu_9b74358a4cuda3std6ranges3__45__cpo5cdataE - _ZN34_INTERNAL_680a9ca0_4_k_cu_9b74358a4cuda3std3__419piecewise_constructE)
_ZN34_INTERNAL_680a9ca0_4_k_cu_9b74358a4cuda3std3__419piecewise_constructE:
	.zero		1
	.type		_ZN34_INTERNAL_680a9ca0_4_k_cu_9b74358a4cuda3std6ranges3__45__cpo5cdataE,@object
	.size		_ZN34_INTERNAL_680a9ca0_4_k_cu_9b74358a4cuda3std6ranges3__45__cpo5cdataE,(_ZN34_INTERNAL_680a9ca0_4_k_cu_9b74358a6thrust24THRUST_300001_SM_1000_NS12placeholders2_2E - _ZN34_INTERNAL_680a9ca0_4_k_cu_9b74358a4cuda3std6ranges3__45__cpo5cdataE)
_ZN34_INTERNAL_680a9ca0_4_k_cu_9b74358a4cuda3std6ranges3__45__cpo5cdataE:
	.zero		1
	.type		_ZN34_INTERNAL_680a9ca0_4_k_cu_9b74358a6thrust24THRUST_300001_SM_1000_NS12placeholders2_2E,@object
	.size		_ZN34_INTERNAL_680a9ca0_4_k_cu_9b74358a6thrust24THRUST_300001_SM_1000_NS12placeholders2_2E,(_ZN34_INTERNAL_680a9ca0_4_k_cu_9b74358a4cuda3std3__45__cpo3endE - _ZN34_INTERNAL_680a9ca0_4_k_cu_9b74358a6thrust24THRUST_300001_SM_1000_NS12placeholders2_2E)
_ZN34_INTERNAL_680a9ca0_4_k_cu_9b74358a6thrust24THRUST_300001_SM_1000_NS12placeholders2_2E:
	.zero		1
	.type		_ZN34_INTERNAL_680a9ca0_4_k_cu_9b74358a4cuda3std3__45__cpo3endE,@object
	.size		_ZN34_INTERNAL_680a9ca0_4_k_cu_9b74358a4cuda3std3__45__cpo3endE,(_ZN34_INTERNAL_680a9ca0_4_k_cu_9b74358a4cuda3std6ranges3__45__cpo3endE - _ZN34_INTERNAL_680a9ca0_4_k_cu_9b74358a4cuda3std3__45__cpo3endE)
_ZN34_INTERNAL_680a9ca0_4_k_cu_9b74358a4cuda3std3__45__cpo3endE:
	.zero		1
	.type		_ZN34_INTERNAL_680a9ca0_4_k_cu_9b74358a4cuda3std6ranges3__45__cpo3endE,@object
	.size		_ZN34_INTERNAL_680a9ca0_4_k_cu_9b74358a4cuda3std6ranges3__45__cpo3endE,(_ZN34_INTERNAL_680a9ca0_4_k_cu_9b74358a6thrust24THRUST_300001_SM_1000_NS12placeholders2_6E - _ZN34_INTERNAL_680a9ca0_4_k_cu_9b74358a4cuda3std6ranges3__45__cpo3endE)
_ZN34_INTERNAL_680a9ca0_4_k_cu_9b74358a4cuda3std6ranges3__45__cpo3endE:
	.zero		1
	.type		_ZN34_INTERNAL_680a9ca0_4_k_cu_9b74358a6thrust24THRUST_300001_SM_1000_NS12placeholders2_6E,@object
	.size		_ZN34_INTERNAL_680a9ca0_4_k_cu_9b74358a6thrust24THRUST_300001_SM_1000_NS12placeholders2_6E,(_ZN34_INTERNAL_680a9ca0_4_k_cu_9b74358a4cuda3std3__45__cpo4rendE - _ZN34_INTERNAL_680a9ca0_4_k_cu_9b74358a6thrust24THRUST_300001_SM_1000_NS12placeholders2_6E)
_ZN34_INTERNAL_680a9ca0_4_k_cu_9b74358a6thrust24THRUST_300001_SM_1000_NS12placeholders2_6E:
	.zero		1
	.type		_ZN34_INTERNAL_680a9ca0_4_k_cu_9b74358a4cuda3std3__45__cpo4rendE,@object
	.size		_ZN34_INTERNAL_680a9ca0_4_k_cu_9b74358a4cuda3std3__45__cpo4rendE,(_ZN34_INTERNAL_680a9ca0_4_k_cu_9b74358a4cuda3std6ranges3__45__cpo9iter_swapE - _ZN34_INTERNAL_680a9ca0_4_k_cu_9b74358a4cuda3std3__45__cpo4rendE)
_ZN34_INTERNAL_680a9ca0_4_k_cu_9b74358a4cuda3std3__45__cpo4rendE:
	.zero		1
	.type		_ZN34_INTERNAL_680a9ca0_4_k_cu_9b74358a4cuda3std6ranges3__45__cpo9iter_swapE,@object
	.size		_ZN34_INTERNAL_680a9ca0_4_k_cu_9b74358a4cuda3std6ranges3__45__cpo9iter_swapE,(_ZN34_INTERNAL_680a9ca0_4_k_cu_9b74358a4cuda3std3__48unexpectE - _ZN34_INTERNAL_680a9ca0_4_k_cu_9b74358a4cuda3std6ranges3__45__cpo9iter_swapE)
_ZN34_INTERNAL_680a9ca0_4_k_cu_9b74358a4cuda3std6ranges3__45__cpo9iter_swapE:
	.zero		1
	.type		_ZN34_INTERNAL_680a9ca0_4_k_cu_9b74358a4cuda3std3__48unexpectE,@object
	.size		_ZN34_INTERNAL_680a9ca0_4_k_cu_9b74358a4cuda3std3__48unexpectE,(_ZN34_INTERNAL_680a9ca0_4_k_cu_9b74358a6thrust24THRUST_300001_SM_1000_NS8cuda_cub3parE - _ZN34_INTERNAL_680a9ca0_4_k_cu_9b74358a4cuda3std3__48unexpectE)
_ZN34_INTERNAL_680a9ca0_4_k_cu_9b74358a4cuda3std3__48unexpectE:
	.zero		1
	.type		_ZN34_INTERNAL_680a9ca0_4_k_cu_9b74358a6thrust24THRUST_300001_SM_1000_NS8cuda_cub3parE,@object
	.size		_ZN34_INTERNAL_680a9ca0_4_k_cu_9b74358a6thrust24THRUST_300001_SM_1000_NS8cuda_cub3parE,(_ZN34_INTERNAL_680a9ca0_4_k_cu_9b74358a6thrust24THRUST_300001_SM_1000_NS12placeholders2_4E - _ZN34_INTERNAL_680a9ca0_4_k_cu_9b74358a6thrust24THRUST_300001_SM_1000_NS8cuda_cub3parE)
_ZN34_INTERNAL_680a9ca0_4_k_cu_9b74358a6thrust24THRUST_300001_SM_1000_NS8cuda_cub3parE:
	.zero		1
	.type		_ZN34_INTERNAL_680a9ca0_4_k_cu_9b74358a6thrust24THRUST_300001_SM_1000_NS12placeholders2_4E,@object
	.size		_ZN34_INTERNAL_680a9ca0_4_k_cu_9b74358a6thrust24THRUST_300001_SM_1000_NS12placeholders2_4E,(_ZN34_INTERNAL_680a9ca0_4_k_cu_9b74358a4cuda3std3__45__cpo4cendE - _ZN34_INTERNAL_680a9ca0_4_k_cu_9b74358a6thrust24THRUST_300001_SM_1000_NS12placeholders2_4E)
_ZN34_INTERNAL_680a9ca0_4_k_cu_9b74358a6thrust24THRUST_300001_SM_1000_NS12placeholders2_4E:
	.zero		1
	.type		_ZN34_INTERNAL_680a9ca0_4_k_cu_9b74358a4cuda3std3__45__cpo4cendE,@object
	.size		_ZN34_INTERNAL_680a9ca0_4_k_cu_9b74358a4cuda3std3__45__cpo4cendE,(_ZN34_INTERNAL_680a9ca0_4_k_cu_9b74358a4cuda3std6ranges3__45__cpo4cendE - _ZN34_INTERNAL_680a9ca0_4_k_cu_9b74358a4cuda3std3__45__cpo4cendE)
_ZN34_INTERNAL_680a9ca0_4_k_cu_9b74358a4cuda3std3__45__cpo4cendE:
	.zero		1
	.type		_ZN34_INTERNAL_680a9ca0_4_k_cu_9b74358a4cuda3std6ranges3__45__cpo4cendE,@object
	.size		_ZN34_INTERNAL_680a9ca0_4_k_cu_9b74358a4cuda3std6ranges3__45__cpo4cendE,(_ZN34_INTERNAL_680a9ca0_4_k_cu_9b74358a4cuda3std3__420unreachable_sentinelE - _ZN34_INTERNAL_680a9ca0_4_k_cu_9b74358a4cuda3std6ranges3__45__cpo4cendE)
_ZN34_INTERNAL_680a9ca0_4_k_cu_9b74358a4cuda3std6ranges3__45__cpo4cendE:
	.zero		1
	.type		_ZN34_INTERNAL_680a9ca0_4_k_cu_9b74358a4cuda3std3__420unreachable_sentinelE,@object
	.size		_ZN34_INTERNAL_680a9ca0_4_k_cu_9b74358a4cuda3std3__420unreachable_sentinelE,(_ZN34_INTERNAL_680a9ca0_4_k_cu_9b74358a4cuda3std6ranges3__45__cpo5ssizeE - _ZN34_INTERNAL_680a9ca0_4_k_cu_9b74358a4cuda3std3__420unreachable_sentinelE)
_ZN34_INTERNAL_680a9ca0_4_k_cu_9b74358a4cuda3std3__420unreachable_sentinelE:
	.zero		1
	.type		_ZN34_INTERNAL_680a9ca0_4_k_cu_9b74358a4cuda3std6ranges3__45__cpo5ssizeE,@object
	.size		_ZN34_INTERNAL_680a9ca0_4_k_cu_9b74358a4cuda3std6ranges3__45__cpo5ssizeE,(_ZN34_INTERNAL_680a9ca0_4_k_cu_9b74358a6thrust24THRUST_300001_SM_1000_NS12placeholders2_8E - _ZN34_INTERNAL_680a9ca0_4_k_cu_9b74358a4cuda3std6ranges3__45__cpo5ssizeE)
_ZN34_INTERNAL_680a9ca0_4_k_cu_9b74358a4cuda3std6ranges3__45__cpo5ssizeE:
	.zero		1
	.type		_ZN34_INTERNAL_680a9ca0_4_k_cu_9b74358a6thrust24THRUST_300001_SM_1000_NS12placeholders2_8E,@object
	.size		_ZN34_INTERNAL_680a9ca0_4_k_cu_9b74358a6thrust24THRUST_300001_SM_1000_NS12placeholders2_8E,(_ZN34_INTERNAL_680a9ca0_4_k_cu_9b74358a4cuda3std3__45__cpo5crendE - _ZN34_INTERNAL_680a9ca0_4_k_cu_9b74358a6thrust24THRUST_300001_SM_1000_NS12placeholders2_8E)
_ZN34_INTERNAL_680a9ca0_4_k_cu_9b74358a6thrust24THRUST_300001_SM_1000_NS12placeholders2_8E:
	.zero		1
	.type		_ZN34_INTERNAL_680a9ca0_4_k_cu_9b74358a4cuda3std3__45__cpo5crendE,@object
	.size		_ZN34_INTERNAL_680a9ca0_4_k_cu_9b74358a4cuda3std3__45__cpo5crendE,(_ZN34_INTERNAL_680a9ca0_4_k_cu_9b74358a4cuda3std6ranges3__45__cpo4prevE - _ZN34_INTERNAL_680a9ca0_4_k_cu_9b74358a4cuda3std3__45__cpo5crendE)
_ZN34_INTERNAL_680a9ca0_4_k_cu_9b74358a4cuda3std3__45__cpo5crendE:
	.zero		1
	.type		_ZN34_INTERNAL_680a9ca0_4_k_cu_9b74358a4cuda3std6ranges3__45__cpo4prevE,@object
	.size		_ZN34_INTERNAL_680a9ca0_4_k_cu_9b74358a4cuda3std6ranges3__45__cpo4prevE,(_ZN34_INTERNAL_680a9ca0_4_k_cu_9b74358a4cuda3std6ranges3__45__cpo9iter_moveE - _ZN34_INTERNAL_680a9ca0_4_k_cu_9b74358a4cuda3std6ranges3__45__cpo4prevE)
_ZN34_INTERNAL_680a9ca0_4_k_cu_9b74358a4cuda3std6ranges3__45__cpo4prevE:
	.zero		1
	.type		_ZN34_INTERNAL_680a9ca0_4_k_cu_9b74358a4cuda3std6ranges3__45__cpo9iter_moveE,@object
	.size		_ZN34_INTERNAL_680a9ca0_4_k_cu_9b74358a4cuda3std6ranges3__45__cpo9iter_moveE,(_ZN34_INTERNAL_680a9ca0_4_k_cu_9b74358a6thrust24THRUST_300001_SM_1000_NS6system6detail10sequential3seqE - _ZN34_INTERNAL_680a9ca0_4_k_cu_9b74358a4cuda3std6ranges3__45__cpo9iter_moveE)
_ZN34_INTERNAL_680a9ca0_4_k_cu_9b74358a4cuda3std6ranges3__45__cpo9iter_moveE:
	.zero		1
	.type		_ZN34_INTERNAL_680a9ca0_4_k_cu_9b74358a6thrust24THRUST_300001_SM_1000_NS6system6detail10sequential3seqE,@object
	.size		_ZN34_INTERNAL_680a9ca0_4_k_cu_9b74358a6thrust24THRUST_300001_SM_1000_NS6system6detail10sequential3seqE,(.L_31 - _ZN34_INTERNAL_680a9ca0_4_k_cu_9b74358a6thrust24THRUST_300001_SM_1000_NS6system6detail10sequential3seqE)
_ZN34_INTERNAL_680a9ca0_4_k_cu_9b74358a6thrust24THRUST_300001_SM_1000_NS6system6detail10sequential3seqE:
	.zero		1
.L_31:


//--------------------- .nv.constant0._ZN3cub18CUB_300001_SM_10006detail11EmptyKernelIvEEvv --------------------------
	.section	.nv.constant0._ZN3cub18CUB_300001_SM_10006detail11EmptyKernelIvEEvv,"a",@progbits
	.sectionflags	@""
	.align	4
.nv.constant0._ZN3cub18CUB_300001_SM_10006detail11EmptyKernelIvEEvv:
	.zero		896


//--------------------- .nv.constant0._Z24max_pool_backward_kernelPKfS0_Pfi --------------------------
	.section	.nv.constant0._Z24max_pool_backward_kernelPKfS0_Pfi,"a",@progbits
	.sectionflags	@""
	.align	4
.nv.constant0._Z24max_pool_backward_kernelPKfS0_Pfi:
	.zero		924


//--------------------- .nv.constant0._Z23max_pool_forward_kernelPKfPfS1_iiiiiiiiiii --------------------------
	.section	.nv.constant0._Z23max_pool_forward_kernelPKfPfS1_iiiiiiiiiii,"a",@progbits
	.sectionflags	@""
	.align	4
.nv.constant0._Z23max_pool_forward_kernelPKfPfS1_iiiiiiiiiii:
	.zero		964


//--------------------- SYMBOLS --------------------------

	.type		.nv.reservedSmem.offset0,@object
	.size		.nv.reservedSmem.offset0,0x4
